// auto-generated by cutlass_sweep.conv — config: {"arch": "sm_90", "cluster_m": 2, "cluster_n": 1, "conv_kind": "wgrad", "dtype": "fp16", "ndim": 2, "tile_k": 32, "tile_m": 64, "tile_n": 128}
#include "cutlass/cutlass.h"
#include "cute/tensor.hpp"
#include "cutlass/kernel_hardware_info.hpp"
#include "cutlass/conv/convolution.h"
#include "cutlass/conv/dispatch_policy.hpp"
#include "cutlass/conv/collective/collective_builder.hpp"
#include "cutlass/conv/kernel/conv_universal.hpp"
#include "cutlass/conv/device/conv_universal_adapter.hpp"
#include "cutlass/epilogue/collective/collective_builder.hpp"

using namespace cute;
using Elem = cutlass::half_t;
using Acc  = float;
using LayoutAB = cutlass::layout::TensorNHWC;
using LayoutC  = cutlass::layout::TensorKCSR;
constexpr auto ConvOp = cutlass::conv::Operator::kWgrad;
using TileShape    = Shape<_64, Shape<_128>, Shape<_32>>;
using ClusterShape = Shape<_2, _1, _1>;

using CollectiveEpilogue = typename cutlass::epilogue::collective::CollectiveBuilder<
    cutlass::arch::Sm90, cutlass::arch::OpClassTensorOp,
    TileShape, ClusterShape,
    cutlass::epilogue::collective::EpilogueTileAuto,
    Acc, Acc,
    Elem, LayoutC, 128 / cutlass::sizeof_bits<Elem>::value,
    Elem, LayoutC, 128 / cutlass::sizeof_bits<Elem>::value,
    cutlass::epilogue::collective::EpilogueScheduleAuto
  >::CollectiveOp;

using CollectiveMainloop = typename cutlass::conv::collective::CollectiveBuilder<
    cutlass::arch::Sm90, cutlass::arch::OpClassTensorOp, ConvOp,
    Elem, LayoutAB, 128 / cutlass::sizeof_bits<Elem>::value,
    Elem, LayoutAB, 128 / cutlass::sizeof_bits<Elem>::value,
    Acc,
    TileShape, ClusterShape,
    cutlass::conv::collective::StageCountAutoCarveout<
        static_cast<int>(sizeof(typename CollectiveEpilogue::SharedStorage))>,
    cutlass::conv::collective::KernelScheduleAuto
  >::CollectiveOp;

using ProblemShape = cutlass::conv::ConvProblemShape<
    ConvOp, CollectiveMainloop::DispatchPolicy::NumSpatialDimensions>;
using ConvKernel = cutlass::conv::kernel::ConvUniversal<
    ProblemShape, CollectiveMainloop, CollectiveEpilogue>;
using Conv = cutlass::conv::device::ConvUniversalAdapter<ConvKernel>;

auto* _anchor = &cutlass::device_kernel<ConvKernel>;


// ===== COMPILED SASS (sm_90a) =====

	.target	sm_90a

	.elftype	@"ET_EXEC"


//--------------------- .note.nv.tkinfo           --------------------------
	.section	.note.nv.tkinfo,"",@"SHT_NOTE"
	.sectionflags	@"SHF_NOTE_NV_TKINFO"
	.tkinfo
        /*0018*/ 	.word	0x00000002
        /*0030*/ 	.string	""
        /*0030*/ 	.string	"ptxas"
        /*0030*/ 	.string	"Cuda compilation tools, release 13.0, V13.0.88"
        /*0030*/ 	.string	"Build cuda_13.0.r13.0/compiler.36424714_0"
        /*0030*/ 	.string	"-arch sm_90a -m 64 "



//--------------------- .note.nv.cuinfo           --------------------------
	.section	.note.nv.cuinfo,"",@"SHT_NOTE"
	.sectionflags	@"SHF_NOTE_NV_CUINFO"
        /*0018*/ 	.short	0x0002
        /*001a*/ 	.short	0x005a
        /*001c*/ 	.short	0x0082
	.zero		2


//--------------------- .nv.info                  --------------------------
	.section	.nv.info,"",@"SHT_CUDA_INFO"
	.align	4


	//----- nvinfo : EIATTR_REGCOUNT
	.align		4
        /*0000*/ 	.byte	0x04, 0x2f
        /*0002*/ 	.short	(.L_12 - .L_11)
	.align		4
.L_11:
        /*0004*/ 	.word	index@(_ZN7cutlass13device_kernelINS_4conv6kernel13ConvUniversalINS1_16ConvProblemShapeILNS1_8OperatorE2ELi2EEENS1_10collective14CollectiveConvINS1_46MainloopSm90TmaGmmaWarpSpecializedImplicitGemmILS5_2ELi18ELi2EN4cute5tupleIJNSA_1CILi2EEENSC_ILi1EEESE_EEENS1_36KernelImplicitTmaWarpSpecializedSm90ELi1EEENSB_IJNSC_ILi64EEENSB_IJNSC_ILi128EEEEEENSB_IJNSC_ILi32EEEEEEEEENS_6half_tESO_NSA_8TiledMMAINSA_8MMA_AtomIJNSA_4SM904GMMA26MMA_64x128x16_F32F16F16_SSILNSS_5MajorE1ELSU_1ELNSS_7ScaleInE1ELSV_1EEEEEENSA_6LayoutINSB_IJSE_SE_SE_EEENSB_IJNSC_ILi0EEES10_S10_EEEEENSB_IJNSA_10UnderscoreES13_S13_EEEEENS7_6detail26Sm90ImplicitGemmTileTraitsINSA_13SM90_TMA_LOADENSA_14ComposedLayoutINSA_7SwizzleILi3ELi4ELi3EEENSA_18smem_ptr_flag_bitsILi16EEENSY_INSB_IJNSB_IJSI_SE_EEENSB_IJNSC_ILi8EEENSC_ILi4EEEEEENSB_IJSE_NSC_ILi18EEEEEEEEENSB_IJNSB_IJSE_S10_EEENSB_IJSI_NSC_ILi512EEEEEENSB_IJS10_NSC_ILi2048EEEEEEEEEEEEEvEENS17_INSA_30SM90_TMA_LOAD_IM2COL_MULTICASTENS19_IS1B_S1D_NSY_INSB_IJNSB_IJSI_SD_EEES1H_S1J_EEENSB_IJNSB_IJSE_S1O_EEES1N_NSB_IJS10_NSC_ILi4096EEEEEEEEEEEEEvEEEENS_8epilogue10collective6detail29Sm90TmaWarpSpecializedAdapterINS26_15DefaultEpilogueISO_NSB_IJlNSB_IJSE_llEEES10_EEES2B_NS25_6thread17LinearCombinationISO_Li1EffLNS2C_9ScaleType4KindE0ELNS_15FloatRoundStyleE2ESO_EENS_4gemm15EpilogueDefaultEEEEEvvEEEEvNT_6ParamsE)
        /*0008*/ 	.word	0x00000064


	//----- nvinfo : EIATTR_FRAME_SIZE
	.align		4
.L_12:
        /*000c*/ 	.byte	0x04, 0x11
        /*000e*/ 	.short	(.L_14 - .L_13)
	.align		4
.L_13:
        /*0010*/ 	.word	index@(_ZN7cutlass13device_kernelINS_4conv6kernel13ConvUniversalINS1_16ConvProblemShapeILNS1_8OperatorE2ELi2EEENS1_10collective14CollectiveConvINS1_46MainloopSm90TmaGmmaWarpSpecializedImplicitGemmILS5_2ELi18ELi2EN4cute5tupleIJNSA_1CILi2EEENSC_ILi1EEESE_EEENS1_36KernelImplicitTmaWarpSpecializedSm90ELi1EEENSB_IJNSC_ILi64EEENSB_IJNSC_ILi128EEEEEENSB_IJNSC_ILi32EEEEEEEEENS_6half_tESO_NSA_8TiledMMAINSA_8MMA_AtomIJNSA_4SM904GMMA26MMA_64x128x16_F32F16F16_SSILNSS_5MajorE1ELSU_1ELNSS_7ScaleInE1ELSV_1EEEEEENSA_6LayoutINSB_IJSE_SE_SE_EEENSB_IJNSC_ILi0EEES10_S10_EEEEENSB_IJNSA_10UnderscoreES13_S13_EEEEENS7_6detail26Sm90ImplicitGemmTileTraitsINSA_13SM90_TMA_LOADENSA_14ComposedLayoutINSA_7SwizzleILi3ELi4ELi3EEENSA_18smem_ptr_flag_bitsILi16EEENSY_INSB_IJNSB_IJSI_SE_EEENSB_IJNSC_ILi8EEENSC_ILi4EEEEEENSB_IJSE_NSC_ILi18EEEEEEEEENSB_IJNSB_IJSE_S10_EEENSB_IJSI_NSC_ILi512EEEEEENSB_IJS10_NSC_ILi2048EEEEEEEEEEEEEvEENS17_INSA_30SM90_TMA_LOAD_IM2COL_MULTICASTENS19_IS1B_S1D_NSY_INSB_IJNSB_IJSI_SD_EEES1H_S1J_EEENSB_IJNSB_IJSE_S1O_EEES1N_NSB_IJS10_NSC_ILi4096EEEEEEEEEEEEEvEEEENS_8epilogue10collective6detail29Sm90TmaWarpSpecializedAdapterINS26_15DefaultEpilogueISO_NSB_IJlNSB_IJSE_llEEES10_EEES2B_NS25_6thread17LinearCombinationISO_Li1EffLNS2C_9ScaleType4KindE0ELNS_15FloatRoundStyleE2ESO_EENS_4gemm15EpilogueDefaultEEEEEvvEEEEvNT_6ParamsE)
        /*0014*/ 	.word	0x00000000


	//----- nvinfo : EIATTR_MIN_STACK_SIZE
	.align		4
.L_14:
        /*0018*/ 	.byte	0x04, 0x12
        /*001a*/ 	.short	(.L_16 - .L_15)
	.align		4
.L_15:
        /*001c*/ 	.word	index@(_ZN7cutlass13device_kernelINS_4conv6kernel13ConvUniversalINS1_16ConvProblemShapeILNS1_8OperatorE2ELi2EEENS1_10collective14CollectiveConvINS1_46MainloopSm90TmaGmmaWarpSpecializedImplicitGemmILS5_2ELi18ELi2EN4cute5tupleIJNSA_1CILi2EEENSC_ILi1EEESE_EEENS1_36KernelImplicitTmaWarpSpecializedSm90ELi1EEENSB_IJNSC_ILi64EEENSB_IJNSC_ILi128EEEEEENSB_IJNSC_ILi32EEEEEEEEENS_6half_tESO_NSA_8TiledMMAINSA_8MMA_AtomIJNSA_4SM904GMMA26MMA_64x128x16_F32F16F16_SSILNSS_5MajorE1ELSU_1ELNSS_7ScaleInE1ELSV_1EEEEEENSA_6LayoutINSB_IJSE_SE_SE_EEENSB_IJNSC_ILi0EEES10_S10_EEEEENSB_IJNSA_10UnderscoreES13_S13_EEEEENS7_6detail26Sm90ImplicitGemmTileTraitsINSA_13SM90_TMA_LOADENSA_14ComposedLayoutINSA_7SwizzleILi3ELi4ELi3EEENSA_18smem_ptr_flag_bitsILi16EEENSY_INSB_IJNSB_IJSI_SE_EEENSB_IJNSC_ILi8EEENSC_ILi4EEEEEENSB_IJSE_NSC_ILi18EEEEEEEEENSB_IJNSB_IJSE_S10_EEENSB_IJSI_NSC_ILi512EEEEEENSB_IJS10_NSC_ILi2048EEEEEEEEEEEEEvEENS17_INSA_30SM90_TMA_LOAD_IM2COL_MULTICASTENS19_IS1B_S1D_NSY_INSB_IJNSB_IJSI_SD_EEES1H_S1J_EEENSB_IJNSB_IJSE_S1O_EEES1N_NSB_IJS10_NSC_ILi4096EEEEEEEEEEEEEvEEEENS_8epilogue10collective6detail29Sm90TmaWarpSpecializedAdapterINS26_15DefaultEpilogueISO_NSB_IJlNSB_IJSE_llEEES10_EEES2B_NS25_6thread17LinearCombinationISO_Li1EffLNS2C_9ScaleType4KindE0ELNS_15FloatRoundStyleE2ESO_EENS_4gemm15EpilogueDefaultEEEEEvvEEEEvNT_6ParamsE)
        /*0020*/ 	.word	0x00000000
.L_16:


//--------------------- .nv.compat                --------------------------
	.section	.nv.compat,"",@"SHT_CUDA_COMPAT_INFO"
	.align	4
        /*0000*/ 	.byte	0x02, 0x09, 0x01, 0x00, 0x02, 0x02, 0x04, 0x00, 0x02, 0x05, 0x05, 0x00, 0x03, 0x07, 0x01, 0x01
        /*0010*/ 	.byte	0x02, 0x03, 0x01, 0x00, 0x02, 0x06, 0x01, 0x00, 0x04, 0x0b, 0x08, 0x00, 0x00, 0x00, 0x00, 0x00
        /*0020*/ 	.byte	0x00, 0x00, 0x00, 0x00


//--------------------- .nv.info._ZN7cutlass13device_kernelINS_4conv6kernel13ConvUniversalINS1_16ConvProblemShapeILNS1_8OperatorE2ELi2EEENS1_10collective14CollectiveConvINS1_46MainloopSm90TmaGmmaWarpSpecializedImplicitGemmILS5_2ELi18ELi2EN4cute5tupleIJNSA_1CILi2EEENSC_ILi1EEESE_EEENS1_36KernelImplicitTmaWarpSpecializedSm90ELi1EEENSB_IJNSC_ILi64EEENSB_IJNSC_ILi128EEEEEENSB_IJNSC_ILi32EEEEEEEEENS_6half_tESO_NSA_8TiledMMAINSA_8MMA_AtomIJNSA_4SM904GMMA26MMA_64x128x16_F32F16F16_SSILNSS_5MajorE1ELSU_1ELNSS_7ScaleInE1ELSV_1EEEEEENSA_6LayoutINSB_IJSE_SE_SE_EEENSB_IJNSC_ILi0EEES10_S10_EEEEENSB_IJNSA_10UnderscoreES13_S13_EEEEENS7_6detail26Sm90ImplicitGemmTileTraitsINSA_13SM90_TMA_LOADENSA_14ComposedLayoutINSA_7SwizzleILi3ELi4ELi3EEENSA_18smem_ptr_flag_bitsILi16EEENSY_INSB_IJNSB_IJSI_SE_EEENSB_IJNSC_ILi8EEENSC_ILi4EEEEEENSB_IJSE_NSC_ILi18EEEEEEEEENSB_IJNSB_IJSE_S10_EEENSB_IJSI_NSC_ILi512EEEEEENSB_IJS10_NSC_ILi2048EEEEEEEEEEEEEvEENS17_INSA_30SM90_TMA_LOAD_IM2COL_MULTICASTENS19_IS1B_S1D_NSY_INSB_IJNSB_IJSI_SD_EEES1H_S1J_EEENSB_IJNSB_IJSE_S1O_EEES1N_NSB_IJS10_NSC_ILi4096EEEEEEEEEEEEEvEEEENS_8epilogue10collective6detail29Sm90TmaWarpSpecializedAdapterINS26_15DefaultEpilogueISO_NSB_IJlNSB_IJSE_llEEES10_EEES2B_NS25_6thread17LinearCombinationISO_Li1EffLNS2C_9ScaleType4KindE0ELNS_15FloatRoundStyleE2ESO_EENS_4gemm15EpilogueDefaultEEEEEvvEEEEvNT_6ParamsE --------------------------
	.section	.nv.info._ZN7cutlass13device_kernelINS_4conv6kernel13ConvUniversalINS1_16ConvProblemShapeILNS1_8OperatorE2ELi2EEENS1_10collective14CollectiveConvINS1_46MainloopSm90TmaGmmaWarpSpecializedImplicitGemmILS5_2ELi18ELi2EN4cute5tupleIJNSA_1CILi2EEENSC_ILi1EEESE_EEENS1_36KernelImplicitTmaWarpSpecializedSm90ELi1EEENSB_IJNSC_ILi64EEENSB_IJNSC_ILi128EEEEEENSB_IJNSC_ILi32EEEEEEEEENS_6half_tESO_NSA_8TiledMMAINSA_8MMA_AtomIJNSA_4SM904GMMA26MMA_64x128x16_F32F16F16_SSILNSS_5MajorE1ELSU_1ELNSS_7ScaleInE1ELSV_1EEEEEENSA_6LayoutINSB_IJSE_SE_SE_EEENSB_IJNSC_ILi0EEES10_S10_EEEEENSB_IJNSA_10UnderscoreES13_S13_EEEEENS7_6detail26Sm90ImplicitGemmTileTraitsINSA_13SM90_TMA_LOADENSA_14ComposedLayoutINSA_7SwizzleILi3ELi4ELi3EEENSA_18smem_ptr_flag_bitsILi16EEENSY_INSB_IJNSB_IJSI_SE_EEENSB_IJNSC_ILi8EEENSC_ILi4EEEEEENSB_IJSE_NSC_ILi18EEEEEEEEENSB_IJNSB_IJSE_S10_EEENSB_IJSI_NSC_ILi512EEEEEENSB_IJS10_NSC_ILi2048EEEEEEEEEEEEEvEENS17_INSA_30SM90_TMA_LOAD_IM2COL_MULTICASTENS19_IS1B_S1D_NSY_INSB_IJNSB_IJSI_SD_EEES1H_S1J_EEENSB_IJNSB_IJSE_S1O_EEES1N_NSB_IJS10_NSC_ILi4096EEEEEEEEEEEEEvEEEENS_8epilogue10collective6detail29Sm90TmaWarpSpecializedAdapterINS26_15DefaultEpilogueISO_NSB_IJlNSB_IJSE_llEEES10_EEES2B_NS25_6thread17LinearCombinationISO_Li1EffLNS2C_9ScaleType4KindE0ELNS_15FloatRoundStyleE2ESO_EENS_4gemm15EpilogueDefaultEEEEEvvEEEEvNT_6ParamsE,"",@"SHT_CUDA_INFO"
	.sectionflags	@""
	.align	4


	//----- nvinfo : EIATTR_CUDA_API_VERSION
	.align		4
        /*0000*/ 	.byte	0x04, 0x37
        /*0002*/ 	.short	(.L_18 - .L_17)
.L_17:
        /*0004*/ 	.word	0x00000082


	//----- nvinfo : EIATTR_KPARAM_INFO
	.align		4
.L_18:
        /*0008*/ 	.byte	0x04, 0x17
        /*000a*/ 	.short	(.L_20 - .L_19)
.L_19:
        /*000c*/ 	.word	0x00000000
        /*0010*/ 	.short	0x0000
        /*0012*/ 	.short	0x0070
        /*0014*/ 	.byte	0x00, 0xf0, 0x01, 0x0e


	//----- nvinfo : EIATTR_SPARSE_MMA_MASK
	.align		4
.L_20:
        /*0018*/ 	.byte	0x03, 0x50
        /*001a*/ 	.short	0x0000


	//----- nvinfo : EIATTR_MAXREG_COUNT
	.align		4
        /*001c*/ 	.byte	0x03, 0x1b
        /*001e*/ 	.short	0x00ff


	//----- nvinfo : EIATTR_NUM_BARRIERS
	.align		4
        /*0020*/ 	.byte	0x02, 0x4c
        /*0022*/ 	.byte	0x01
	.zero		1


	//----- nvinfo : EIATTR_MERCURY_ISA_VERSION
	.align		4
        /*0024*/ 	.byte	0x03, 0x5f
        /*0026*/ 	.short	0x0101


	//----- nvinfo : EIATTR_COOP_GROUP_MASK_REGIDS
	.align		4
        /*0028*/ 	.byte	0x04, 0x29
        /*002a*/ 	.short	(.L_22 - .L_21)


	//   ....[0]....
.L_21:
        /*002c*/ 	.word	0xffffffff


	//   ....[1]....
        /*0030*/ 	.word	0xffffffff


	//   ....[2]....
        /*0034*/ 	.word	0xffffffff


	//   ....[3]....
        /*0038*/ 	.word	0xffffffff


	//----- nvinfo : EIATTR_COOP_GROUP_INSTR_OFFSETS
	.align		4
.L_22:
        /*003c*/ 	.byte	0x04, 0x28
        /*003e*/ 	.short	(.L_24 - .L_23)


	//   ....[0]....
.L_23:
        /*0040*/ 	.word	0x00000070


	//   ....[1]....
        /*0044*/ 	.word	0x00000080


	//   ....[2]....
        /*0048*/ 	.word	0x00000140


	//   ....[3]....
        /*004c*/ 	.word	0x00000890


	//----- nvinfo : EIATTR_MBARRIER_INSTR_OFFSETS
	.align		4
.L_24:
        /*0050*/ 	.byte	0x04, 0x39
        /*0052*/ 	.short	(.L_26 - .L_25)


	//   ....[0]....
.L_25:
        /*0054*/ 	.word	0x00000310
        /*0058*/ 	.word	0x000000ff
        /*005c*/ 	.word	0x00036000
        /*0060*/ 	.short	0x0100
        /*0062*/ 	.byte	0x08
	.zero		1


	//   ....[1]....
        /*0064*/ 	.word	0x00000320
        /*0068*/ 	.word	0x000000ff
        /*006c*/ 	.word	0x00036090
        /*0070*/ 	.short	0x0100
        /*0072*/ 	.byte	0x08
	.zero		1


	//   ....[2]....
        /*0074*/ 	.word	0x00000330
        /*0078*/ 	.word	0x000000ff
        /*007c*/ 	.word	0x00036008
        /*0080*/ 	.short	0x0100
        /*0082*/ 	.byte	0x08
	.zero		1


	//   ....[3]....
        /*0084*/ 	.word	0x00000340
        /*0088*/ 	.word	0x000000ff
        /*008c*/ 	.word	0x00036098
        /*0090*/ 	.short	0x0100
        /*0092*/ 	.byte	0x08
	.zero		1


	//   ....[4]....
        /*0094*/ 	.word	0x00000350
        /*0098*/ 	.word	0x000000ff
        /*009c*/ 	.word	0x00036010
        /*00a0*/ 	.short	0x0100
        /*00a2*/ 	.byte	0x08
	.zero		1


	//   ....[5]....
        /*00a4*/ 	.word	0x00000360
        /*00a8*/ 	.word	0x000000ff
        /*00ac*/ 	.word	0x000360a0
        /*00b0*/ 	.short	0x0100
        /*00b2*/ 	.byte	0x08
	.zero		1


	//   ....[6]....
        /*00b4*/ 	.word	0x00000370
        /*00b8*/ 	.word	0x000000ff
        /*00bc*/ 	.word	0x00036018
        /*00c0*/ 	.short	0x0100
        /*00c2*/ 	.byte	0x08
	.zero		1


	//   ....[7]....
        /*00c4*/ 	.word	0x00000380
        /*00c8*/ 	.word	0x000000ff
        /*00cc*/ 	.word	0x000360a8
        /*00d0*/ 	.short	0x0100
        /*00d2*/ 	.byte	0x08
	.zero		1


	//   ....[8]....
        /*00d4*/ 	.word	0x00000390
        /*00d8*/ 	.word	0x000000ff
        /*00dc*/ 	.word	0x00036020
        /*00e0*/ 	.short	0x0100
        /*00e2*/ 	.byte	0x08
	.zero		1


	//   ....[9]....
        /*00e4*/ 	.word	0x000003a0
        /*00e8*/ 	.word	0x000000ff
        /*00ec*/ 	.word	0x000360b0
        /*00f0*/ 	.short	0x0100
        /*00f2*/ 	.byte	0x08
	.zero		1


	//   ....[10]....
        /*00f4*/ 	.word	0x000003b0
        /*00f8*/ 	.word	0x000000ff
        /*00fc*/ 	.word	0x00036028
        /*0100*/ 	.short	0x0100
        /*0102*/ 	.byte	0x08
	.zero		1


	//   ....[11]....
        /*0104*/ 	.word	0x000003c0
        /*0108*/ 	.word	0x000000ff
        /*010c*/ 	.word	0x000360b8
        /*0110*/ 	.short	0x0100
        /*0112*/ 	.byte	0x08
	.zero		1


	//   ....[12]....
        /*0114*/ 	.word	0x000003d0
        /*0118*/ 	.word	0x000000ff
        /*011c*/ 	.word	0x00036030
        /*0120*/ 	.short	0x0100
        /*0122*/ 	.byte	0x08
	.zero		1


	//   ....[13]....
        /*0124*/ 	.word	0x000003e0
        /*0128*/ 	.word	0x000000ff
        /*012c*/ 	.word	0x000360c0
        /*0130*/ 	.short	0x0100
        /*0132*/ 	.byte	0x08
	.zero		1


	//   ....[14]....
        /*0134*/ 	.word	0x000003f0
        /*0138*/ 	.word	0x000000ff
        /*013c*/ 	.word	0x00036038
        /*0140*/ 	.short	0x0100
        /*0142*/ 	.byte	0x08
	.zero		1


	//   ....[15]....
        /*0144*/ 	.word	0x00000400
        /*0148*/ 	.word	0x000000ff
        /*014c*/ 	.word	0x000360c8
        /*0150*/ 	.short	0x0100
        /*0152*/ 	.byte	0x08
	.zero		1


	//   ....[16]....
        /*0154*/ 	.word	0x00000410
        /*0158*/ 	.word	0x000000ff
        /*015c*/ 	.word	0x00036040
        /*0160*/ 	.short	0x0100
        /*0162*/ 	.byte	0x08
	.zero		1


	//   ....[17]....
        /*0164*/ 	.word	0x00000420
        /*0168*/ 	.word	0x000000ff
        /*016c*/ 	.word	0x000360d0
        /*0170*/ 	.short	0x0100
        /*0172*/ 	.byte	0x08
	.zero		1


	//   ....[18]....
        /*0174*/ 	.word	0x00000430
        /*0178*/ 	.word	0x000000ff
        /*017c*/ 	.word	0x00036048
        /*0180*/ 	.short	0x0100
        /*0182*/ 	.byte	0x08
	.zero		1


	//   ....[19]....
        /*0184*/ 	.word	0x00000440
        /*0188*/ 	.word	0x000000ff
        /*018c*/ 	.word	0x000360d8
        /*0190*/ 	.short	0x0100
        /*0192*/ 	.byte	0x08
	.zero		1


	//   ....[20]....
        /*0194*/ 	.word	0x00000450
        /*0198*/ 	.word	0x000000ff
        /*019c*/ 	.word	0x00036050
        /*01a0*/ 	.short	0x0100
        /*01a2*/ 	.byte	0x08
	.zero		1


	//   ....[21]....
        /*01a4*/ 	.word	0x00000460
        /*01a8*/ 	.word	0x000000ff
        /*01ac*/ 	.word	0x000360e0
        /*01b0*/ 	.short	0x0100
        /*01b2*/ 	.byte	0x08
	.zero		1


	//   ....[22]....
        /*01b4*/ 	.word	0x00000470
        /*01b8*/ 	.word	0x000000ff
        /*01bc*/ 	.word	0x00036058
        /*01c0*/ 	.short	0x0100
        /*01c2*/ 	.byte	0x08
	.zero		1


	//   ....[23]....
        /*01c4*/ 	.word	0x00000480
        /*01c8*/ 	.word	0x000000ff
        /*01cc*/ 	.word	0x000360e8
        /*01d0*/ 	.short	0x0100
        /*01d2*/ 	.byte	0x08
	.zero		1


	//   ....[24]....
        /*01d4*/ 	.word	0x00000490
        /*01d8*/ 	.word	0x000000ff
        /*01dc*/ 	.word	0x00036060
        /*01e0*/ 	.short	0x0100
        /*01e2*/ 	.byte	0x08
	.zero		1


	//   ....[25]....
        /*01e4*/ 	.word	0x000004a0
        /*01e8*/ 	.word	0x000000ff
        /*01ec*/ 	.word	0x000360f0
        /*01f0*/ 	.short	0x0100
        /*01f2*/ 	.byte	0x08
	.zero		1


	//   ....[26]....
        /*01f4*/ 	.word	0x000004b0
        /*01f8*/ 	.word	0x000000ff
        /*01fc*/ 	.word	0x00036068
        /*0200*/ 	.short	0x0100
        /*0202*/ 	.byte	0x08
	.zero		1


	//   ....[27]....
        /*0204*/ 	.word	0x000004c0
        /*0208*/ 	.word	0x000000ff
        /*020c*/ 	.word	0x000360f8
        /*0210*/ 	.short	0x0100
        /*0212*/ 	.byte	0x08
	.zero		1


	//   ....[28]....
        /*0214*/ 	.word	0x000004d0
        /*0218*/ 	.word	0x000000ff
        /*021c*/ 	.word	0x00036070
        /*0220*/ 	.short	0x0100
        /*0222*/ 	.byte	0x08
	.zero		1


	//   ....[29]....
        /*0224*/ 	.word	0x000004e0
        /*0228*/ 	.word	0x000000ff
        /*022c*/ 	.word	0x00036100
        /*0230*/ 	.short	0x0100
        /*0232*/ 	.byte	0x08
	.zero		1


	//   ....[30]....
        /*0234*/ 	.word	0x000004f0
        /*0238*/ 	.word	0x000000ff
        /*023c*/ 	.word	0x00036078
        /*0240*/ 	.short	0x0100
        /*0242*/ 	.byte	0x08
	.zero		1


	//   ....[31]....
        /*0244*/ 	.word	0x00000500
        /*0248*/ 	.word	0x000000ff
        /*024c*/ 	.word	0x00036108
        /*0250*/ 	.short	0x0100
        /*0252*/ 	.byte	0x08
	.zero		1


	//   ....[32]....
        /*0254*/ 	.word	0x00000510
        /*0258*/ 	.word	0x000000ff
        /*025c*/ 	.word	0x00036080
        /*0260*/ 	.short	0x0100
        /*0262*/ 	.byte	0x08
	.zero		1


	//   ....[33]....
        /*0264*/ 	.word	0x00000520
        /*0268*/ 	.word	0x000000ff
        /*026c*/ 	.word	0x00036110
        /*0270*/ 	.short	0x0100
        /*0272*/ 	.byte	0x08
	.zero		1


	//   ....[34]....
        /*0274*/ 	.word	0x00000530
        /*0278*/ 	.word	0x000000ff
        /*027c*/ 	.word	0x00036088
        /*0280*/ 	.short	0x0100
        /*0282*/ 	.byte	0x08
	.zero		1


	//   ....[35]....
        /*0284*/ 	.word	0x00000540
        /*0288*/ 	.word	0x000000ff
        /*028c*/ 	.word	0x00036118
        /*0290*/ 	.short	0x0100
        /*0292*/ 	.byte	0x08
	.zero		1


	//   ....[36]....
        /*0294*/ 	.word	0x00001260
        /*0298*/ 	.word	0x0000000a
        /*029c*/ 	.word	0x00036000
        /*02a0*/ 	.short	0x010a
        /*02a2*/ 	.byte	0x3f
	.zero		1


	//   ....[37]....
        /*02a4*/ 	.word	0x00001520
        /*02a8*/ 	.word	0x0000000c
        /*02ac*/ 	.word	0x00036000
        /*02b0*/ 	.short	0x010a
        /*02b2*/ 	.byte	0x3f
	.zero		1


	//   ....[38]....
        /*02b4*/ 	.word	0x00001680
        /*02b8*/ 	.word	0x0000000b
        /*02bc*/ 	.word	0x00000000
        /*02c0*/ 	.short	0x0101
        /*02c2*/ 	.byte	0x3f
	.zero		1


	//   ....[39]....
        /*02c4*/ 	.word	0x000018d0
        /*02c8*/ 	.word	0x00000007
        /*02cc*/ 	.word	0x00000000
        /*02d0*/ 	.short	0x0101
        /*02d2*/ 	.byte	0x3f
	.zero		1


	//   ....[40]....
        /*02d4*/ 	.word	0x00006200
        /*02d8*/ 	.word	0x0000000b
        /*02dc*/ 	.word	0x00036090
        /*02e0*/ 	.short	0x010a
        /*02e2*/ 	.byte	0x3f
	.zero		1


	//   ....[41]....
        /*02e4*/ 	.word	0x00006930
        /*02e8*/ 	.word	0x00000003
        /*02ec*/ 	.word	0x00000000
        /*02f0*/ 	.short	0x010a
        /*02f2*/ 	.byte	0x3f
	.zero		1


	//   ....[42]....
        /*02f4*/ 	.word	0x000069e0
        /*02f8*/ 	.word	0x00000000
        /*02fc*/ 	.word	0x00000000
        /*0300*/ 	.short	0x010a
        /*0302*/ 	.byte	0x3f
	.zero		1


	//   ....[43]....
        /*0304*/ 	.word	0x00006a90
        /*0308*/ 	.word	0x00000000
        /*030c*/ 	.word	0x00000000
        /*0310*/ 	.short	0x010a
        /*0312*/ 	.byte	0x3f
	.zero		1


	//   ....[44]....
        /*0314*/ 	.word	0x00006b40
        /*0318*/ 	.word	0x00000000
        /*031c*/ 	.word	0x00000000
        /*0320*/ 	.short	0x010a
        /*0322*/ 	.byte	0x3f
	.zero		1


	//   ....[45]....
        /*0324*/ 	.word	0x00006bf0
        /*0328*/ 	.word	0x00000000
        /*032c*/ 	.word	0x00000000
        /*0330*/ 	.short	0x010a
        /*0332*/ 	.byte	0x3f
	.zero		1


	//   ....[46]....
        /*0334*/ 	.word	0x00006ca0
        /*0338*/ 	.word	0x00000000
        /*033c*/ 	.word	0x00000000
        /*0340*/ 	.short	0x010a
        /*0342*/ 	.byte	0x3f
	.zero		1


	//   ....[47]....
        /*0344*/ 	.word	0x00006d50
        /*0348*/ 	.word	0x00000000
        /*034c*/ 	.word	0x00000000
        /*0350*/ 	.short	0x010a
        /*0352*/ 	.byte	0x3f
	.zero		1


	//   ....[48]....
        /*0354*/ 	.word	0x00006e00
        /*0358*/ 	.word	0x00000000
        /*035c*/ 	.word	0x00000000
        /*0360*/ 	.short	0x010a
        /*0362*/ 	.byte	0x3f
	.zero		1


	//   ....[49]....
        /*0364*/ 	.word	0x00006eb0
        /*0368*/ 	.word	0x00000000
        /*036c*/ 	.word	0x00000000
        /*0370*/ 	.short	0x010a
        /*0372*/ 	.byte	0x3f
	.zero		1


	//   ....[50]....
        /*0374*/ 	.word	0x00006f60
        /*0378*/ 	.word	0x00000000
        /*037c*/ 	.word	0x00000000
        /*0380*/ 	.short	0x010a
        /*0382*/ 	.byte	0x3f
	.zero		1


	//   ....[51]....
        /*0384*/ 	.word	0x00007010
        /*0388*/ 	.word	0x00000000
        /*038c*/ 	.word	0x00000000
        /*0390*/ 	.short	0x010a
        /*0392*/ 	.byte	0x3f
	.zero		1


	//   ....[52]....
        /*0394*/ 	.word	0x000070c0
        /*0398*/ 	.word	0x00000000
        /*039c*/ 	.word	0x00000000
        /*03a0*/ 	.short	0x010a
        /*03a2*/ 	.byte	0x3f
	.zero		1


	//   ....[53]....
        /*03a4*/ 	.word	0x00007170
        /*03a8*/ 	.word	0x00000000
        /*03ac*/ 	.word	0x00000000
        /*03b0*/ 	.short	0x010a
        /*03b2*/ 	.byte	0x3f
	.zero		1


	//   ....[54]....
        /*03b4*/ 	.word	0x00007220
        /*03b8*/ 	.word	0x00000000
        /*03bc*/ 	.word	0x00000000
        /*03c0*/ 	.short	0x010a
        /*03c2*/ 	.byte	0x3f
	.zero		1


	//   ....[55]....
        /*03c4*/ 	.word	0x000072d0
        /*03c8*/ 	.word	0x00000000
        /*03cc*/ 	.word	0x00000000
        /*03d0*/ 	.short	0x010a
        /*03d2*/ 	.byte	0x3f
	.zero		1


	//   ....[56]....
        /*03d4*/ 	.word	0x00007380
        /*03d8*/ 	.word	0x00000000
        /*03dc*/ 	.word	0x00000000
        /*03e0*/ 	.short	0x010a
        /*03e2*/ 	.byte	0x3f
	.zero		1


	//   ....[57]....
        /*03e4*/ 	.word	0x00007430
        /*03e8*/ 	.word	0x00000000
        /*03ec*/ 	.word	0x00000000
        /*03f0*/ 	.short	0x010a
        /*03f2*/ 	.byte	0x3f
	.zero		1


	//   ....[58]....
        /*03f4*/ 	.word	0x000074e0
        /*03f8*/ 	.word	0x00000007
        /*03fc*/ 	.word	0x00000000
        /*0400*/ 	.short	0x010a
        /*0402*/ 	.byte	0x3f
	.zero		1


	//----- nvinfo : EIATTR_NUM_MBARRIERS
	.align		4
.L_26:
        /*0404*/ 	.byte	0x03, 0x38
        /*0406*/ 	.short	0x0024


	//----- nvinfo : EIATTR_EXIT_INSTR_OFFSETS
	.align		4
        /*0408*/ 	.byte	0x04, 0x1c
        /*040a*/ 	.short	(.L_28 - .L_27)


	//   ....[0]....
.L_27:
        /*040c*/ 	.word	0x00000f90


	//   ....[1]....
        /*0410*/ 	.word	0x00001b10


	//   ....[2]....
        /*0414*/ 	.word	0x00001c20


	//   ....[3]....
        /*0418*/ 	.word	0x00004d70


	//   ....[4]....
        /*041c*/ 	.word	0x00004da0


	//   ....[5]....
        /*0420*/ 	.word	0x00005ff0


	//   ....[6]....
        /*0424*/ 	.word	0x00006020


	//   ....[7]....
        /*0428*/ 	.word	0x00006040


	//   ....[8]....
        /*042c*/ 	.word	0x00006820


	//   ....[9]....
        /*0430*/ 	.word	0x00007510


	//----- nvinfo : EIATTR_MAX_THREADS
	.align		4
.L_28:
        /*0434*/ 	.byte	0x04, 0x05
        /*0436*/ 	.short	(.L_30 - .L_29)
.L_29:
        /*0438*/ 	.word	0x00000100
        /*043c*/ 	.word	0x00000001
        /*0440*/ 	.word	0x00000001


	//----- nvinfo : EIATTR_CRS_STACK_SIZE
	.align		4
.L_30:
        /*0444*/ 	.byte	0x04, 0x1e
        /*0446*/ 	.short	(.L_32 - .L_31)
.L_31:
        /*0448*/ 	.word	0x00000000


	//----- nvinfo : EIATTR_CBANK_PARAM_SIZE
	.align		4
.L_32:
        /*044c*/ 	.byte	0x03, 0x19
        /*044e*/ 	.short	0x03f0


	//----- nvinfo : EIATTR_PARAM_CBANK
	.align		4
        /*0450*/ 	.byte	0x04, 0x0a
        /*0452*/ 	.short	(.L_34 - .L_33)
	.align		4
.L_33:
        /*0454*/ 	.word	index@(.nv.constant0._ZN7cutlass13device_kernelINS_4conv6kernel13ConvUniversalINS1_16ConvProblemShapeILNS1_8OperatorE2ELi2EEENS1_10collective14CollectiveConvINS1_46MainloopSm90TmaGmmaWarpSpecializedImplicitGemmILS5_2ELi18ELi2EN4cute5tupleIJNSA_1CILi2EEENSC_ILi1EEESE_EEENS1_36KernelImplicitTmaWarpSpecializedSm90ELi1EEENSB_IJNSC_ILi64EEENSB_IJNSC_ILi128EEEEEENSB_IJNSC_ILi32EEEEEEEEENS_6half_tESO_NSA_8TiledMMAINSA_8MMA_AtomIJNSA_4SM904GMMA26MMA_64x128x16_F32F16F16_SSILNSS_5MajorE1ELSU_1ELNSS_7ScaleInE1ELSV_1EEEEEENSA_6LayoutINSB_IJSE_SE_SE_EEENSB_IJNSC_ILi0EEES10_S10_EEEEENSB_IJNSA_10UnderscoreES13_S13_EEEEENS7_6detail26Sm90ImplicitGemmTileTraitsINSA_13SM90_TMA_LOADENSA_14ComposedLayoutINSA_7SwizzleILi3ELi4ELi3EEENSA_18smem_ptr_flag_bitsILi16EEENSY_INSB_IJNSB_IJSI_SE_EEENSB_IJNSC_ILi8EEENSC_ILi4EEEEEENSB_IJSE_NSC_ILi18EEEEEEEEENSB_IJNSB_IJSE_S10_EEENSB_IJSI_NSC_ILi512EEEEEENSB_IJS10_NSC_ILi2048EEEEEEEEEEEEEvEENS17_INSA_30SM90_TMA_LOAD_IM2COL_MULTICASTENS19_IS1B_S1D_NSY_INSB_IJNSB_IJSI_SD_EEES1H_S1J_EEENSB_IJNSB_IJSE_S1O_EEES1N_NSB_IJS10_NSC_ILi4096EEEEEEEEEEEEEvEEEENS_8epilogue10collective6detail29Sm90TmaWarpSpecializedAdapterINS26_15DefaultEpilogueISO_NSB_IJlNSB_IJSE_llEEES10_EEES2B_NS25_6thread17LinearCombinationISO_Li1EffLNS2C_9ScaleType4KindE0ELNS_15FloatRoundStyleE2ESO_EENS_4gemm15EpilogueDefaultEEEEEvvEEEEvNT_6ParamsE)
        /*0458*/ 	.short	0x0210
        /*045a*/ 	.short	0x03f0


	//----- nvinfo : EIATTR_SW_WAR
	.align		4
.L_34:
        /*045c*/ 	.byte	0x04, 0x36
        /*045e*/ 	.short	(.L_36 - .L_35)
.L_35:
        /*0460*/ 	.word	0x00000008
.L_36:


//--------------------- .nv.callgraph             --------------------------
	.section	.nv.callgraph,"",@"SHT_CUDA_CALLGRAPH"
	.align	4
	.sectionentsize	8
	.align		4
        /*0000*/ 	.word	0x00000000
	.align		4
        /*0004*/ 	.word	0xffffffff
	.align		4
        /*0008*/ 	.word	0x00000000
	.align		4
        /*000c*/ 	.word	0xfffffffe
	.align		4
        /*0010*/ 	.word	0x00000000
	.align		4
        /*0014*/ 	.word	0xfffffffd
	.align		4
        /*0018*/ 	.word	0x00000000
	.align		4
        /*001c*/ 	.word	0xfffffffc


//--------------------- .nv.constant4             --------------------------
	.section	.nv.constant4,"a",@progbits
	.align	8
	.align		8
.nv.constant4:
        /*0000*/ 	.dword	_ZN39_INTERNAL_1c4c9e80_4_k_cu_df508864_35674cuda3std3__45__cpo5beginE
	.align		8
        /*0008*/ 	.dword	_ZN39_INTERNAL_1c4c9e80_4_k_cu_df508864_35674cuda3std3__45__cpo3endE
	.align		8
        /*0010*/ 	.dword	_ZN39_INTERNAL_1c4c9e80_4_k_cu_df508864_35674cuda3std3__45__cpo6cbeginE
	.align		8
        /*0018*/ 	.dword	_ZN39_INTERNAL_1c4c9e80_4_k_cu_df508864_35674cuda3std3__45__cpo4cendE
	.align		8
        /*0020*/ 	.dword	_ZN39_INTERNAL_1c4c9e80_4_k_cu_df508864_35674cuda3std3__441_GLOBAL__N__1c4c9e80_4_k_cu_df508864_35676ignoreE
	.align		8
        /*0028*/ 	.dword	_ZN39_INTERNAL_1c4c9e80_4_k_cu_df508864_35674cuda3std3__419piecewise_constructE
	.align		8
        /*0030*/ 	.dword	_ZN39_INTERNAL_1c4c9e80_4_k_cu_df508864_35674cuda3std3__48in_placeE
	.align		8
        /*0038*/ 	.dword	_ZN39_INTERNAL_1c4c9e80_4_k_cu_df508864_35674cuda3std6ranges3__45__cpo4swapE
	.align		8
        /*0040*/ 	.dword	_ZN39_INTERNAL_1c4c9e80_4_k_cu_df508864_35674cuda3std6ranges3__45__cpo9iter_moveE
	.align		8
        /*0048*/ 	.dword	_ZN39_INTERNAL_1c4c9e80_4_k_cu_df508864_35674cute7productE
	.align		8
        /*0050*/ 	.dword	_ZN39_INTERNAL_1c4c9e80_4_k_cu_df508864_35674cute1_E


//--------------------- .text._ZN7cutlass13device_kernelINS_4conv6kernel13ConvUniversalINS1_16ConvProblemShapeILNS1_8OperatorE2ELi2EEENS1_10collective14CollectiveConvINS1_46MainloopSm90TmaGmmaWarpSpecializedImplicitGemmILS5_2ELi18ELi2EN4cute5tupleIJNSA_1CILi2EEENSC_ILi1EEESE_EEENS1_36KernelImplicitTmaWarpSpecializedSm90ELi1EEENSB_IJNSC_ILi64EEENSB_IJNSC_ILi128EEEEEENSB_IJNSC_ILi32EEEEEEEEENS_6half_tESO_NSA_8TiledMMAINSA_8MMA_AtomIJNSA_4SM904GMMA26MMA_64x128x16_F32F16F16_SSILNSS_5MajorE1ELSU_1ELNSS_7ScaleInE1ELSV_1EEEEEENSA_6LayoutINSB_IJSE_SE_SE_EEENSB_IJNSC_ILi0EEES10_S10_EEEEENSB_IJNSA_10UnderscoreES13_S13_EEEEENS7_6detail26Sm90ImplicitGemmTileTraitsINSA_13SM90_TMA_LOADENSA_14ComposedLayoutINSA_7SwizzleILi3ELi4ELi3EEENSA_18smem_ptr_flag_bitsILi16EEENSY_INSB_IJNSB_IJSI_SE_EEENSB_IJNSC_ILi8EEENSC_ILi4EEEEEENSB_IJSE_NSC_ILi18EEEEEEEEENSB_IJNSB_IJSE_S10_EEENSB_IJSI_NSC_ILi512EEEEEENSB_IJS10_NSC_ILi2048EEEEEEEEEEEEEvEENS17_INSA_30SM90_TMA_LOAD_IM2COL_MULTICASTENS19_IS1B_S1D_NSY_INSB_IJNSB_IJSI_SD_EEES1H_S1J_EEENSB_IJNSB_IJSE_S1O_EEES1N_NSB_IJS10_NSC_ILi4096EEEEEEEEEEEEEvEEEENS_8epilogue10collective6detail29Sm90TmaWarpSpecializedAdapterINS26_15DefaultEpilogueISO_NSB_IJlNSB_IJSE_llEEES10_EEES2B_NS25_6thread17LinearCombinationISO_Li1EffLNS2C_9ScaleType4KindE0ELNS_15FloatRoundStyleE2ESO_EENS_4gemm15EpilogueDefaultEEEEEvvEEEEvNT_6ParamsE --------------------------
	.section	.text._ZN7cutlass13device_kernelINS_4conv6kernel13ConvUniversalINS1_16ConvProblemShapeILNS1_8OperatorE2ELi2EEENS1_10collective14CollectiveConvINS1_46MainloopSm90TmaGmmaWarpSpecializedImplicitGemmILS5_2ELi18ELi2EN4cute5tupleIJNSA_1CILi2EEENSC_ILi1EEESE_EEENS1_36KernelImplicitTmaWarpSpecializedSm90ELi1EEENSB_IJNSC_ILi64EEENSB_IJNSC_ILi128EEEEEENSB_IJNSC_ILi32EEEEEEEEENS_6half_tESO_NSA_8TiledMMAINSA_8MMA_AtomIJNSA_4SM904GMMA26MMA_64x128x16_F32F16F16_SSILNSS_5MajorE1ELSU_1ELNSS_7ScaleInE1ELSV_1EEEEEENSA_6LayoutINSB_IJSE_SE_SE_EEENSB_IJNSC_ILi0EEES10_S10_EEEEENSB_IJNSA_10UnderscoreES13_S13_EEEEENS7_6detail26Sm90ImplicitGemmTileTraitsINSA_13SM90_TMA_LOADENSA_14ComposedLayoutINSA_7SwizzleILi3ELi4ELi3EEENSA_18smem_ptr_flag_bitsILi16EEENSY_INSB_IJNSB_IJSI_SE_EEENSB_IJNSC_ILi8EEENSC_ILi4EEEEEENSB_IJSE_NSC_ILi18EEEEEEEEENSB_IJNSB_IJSE_S10_EEENSB_IJSI_NSC_ILi512EEEEEENSB_IJS10_NSC_ILi2048EEEEEEEEEEEEEvEENS17_INSA_30SM90_TMA_LOAD_IM2COL_MULTICASTENS19_IS1B_S1D_NSY_INSB_IJNSB_IJSI_SD_EEES1H_S1J_EEENSB_IJNSB_IJSE_S1O_EEES1N_NSB_IJS10_NSC_ILi4096EEEEEEEEEEEEEvEEEENS_8epilogue10collective6detail29Sm90TmaWarpSpecializedAdapterINS26_15DefaultEpilogueISO_NSB_IJlNSB_IJSE_llEEES10_EEES2B_NS25_6thread17LinearCombinationISO_Li1EffLNS2C_9ScaleType4KindE0ELNS_15FloatRoundStyleE2ESO_EENS_4gemm15EpilogueDefaultEEEEEvvEEEEvNT_6ParamsE,"ax",@progbits
	.align	128
.text._ZN7cutlass13device_kernelINS_4conv6kernel13ConvUniversalINS1_16ConvProblemShapeILNS1_8OperatorE2ELi2EEENS1_10collective14CollectiveConvINS1_46MainloopSm90TmaGmmaWarpSpecializedImplicitGemmILS5_2ELi18ELi2EN4cute5tupleIJNSA_1CILi2EEENSC_ILi1EEESE_EEENS1_36KernelImplicitTmaWarpSpecializedSm90ELi1EEENSB_IJNSC_ILi64EEENSB_IJNSC_ILi128EEEEEENSB_IJNSC_ILi32EEEEEEEEENS_6half_tESO_NSA_8TiledMMAINSA_8MMA_AtomIJNSA_4SM904GMMA26MMA_64x128x16_F32F16F16_SSILNSS_5MajorE1ELSU_1ELNSS_7ScaleInE1ELSV_1EEEEEENSA_6LayoutINSB_IJSE_SE_SE_EEENSB_IJNSC_ILi0EEES10_S10_EEEEENSB_IJNSA_10UnderscoreES13_S13_EEEEENS7_6detail26Sm90ImplicitGemmTileTraitsINSA_13SM90_TMA_LOADENSA_14ComposedLayoutINSA_7SwizzleILi3ELi4ELi3EEENSA_18smem_ptr_flag_bitsILi16EEENSY_INSB_IJNSB_IJSI_SE_EEENSB_IJNSC_ILi8EEENSC_ILi4EEEEEENSB_IJSE_NSC_ILi18EEEEEEEEENSB_IJNSB_IJSE_S10_EEENSB_IJSI_NSC_ILi512EEEEEENSB_IJS10_NSC_ILi2048EEEEEEEEEEEEEvEENS17_INSA_30SM90_TMA_LOAD_IM2COL_MULTICASTENS19_IS1B_S1D_NSY_INSB_IJNSB_IJSI_SD_EEES1H_S1J_EEENSB_IJNSB_IJSE_S1O_EEES1N_NSB_IJS10_NSC_ILi4096EEEEEEEEEEEEEvEEEENS_8epilogue10collective6detail29Sm90TmaWarpSpecializedAdapterINS26_15DefaultEpilogueISO_NSB_IJlNSB_IJSE_llEEES10_EEES2B_NS25_6thread17LinearCombinationISO_Li1EffLNS2C_9ScaleType4KindE0ELNS_15FloatRoundStyleE2ESO_EENS_4gemm15EpilogueDefaultEEEEEvvEEEEvNT_6ParamsE:
        .type           _ZN7cutlass13device_kernelINS_4conv6kernel13ConvUniversalINS1_16ConvProblemShapeILNS1_8OperatorE2ELi2EEENS1_10collective14CollectiveConvINS1_46MainloopSm90TmaGmmaWarpSpecializedImplicitGemmILS5_2ELi18ELi2EN4cute5tupleIJNSA_1CILi2EEENSC_ILi1EEESE_EEENS1_36KernelImplicitTmaWarpSpecializedSm90ELi1EEENSB_IJNSC_ILi64EEENSB_IJNSC_ILi128EEEEEENSB_IJNSC_ILi32EEEEEEEEENS_6half_tESO_NSA_8TiledMMAINSA_8MMA_AtomIJNSA_4SM904GMMA26MMA_64x128x16_F32F16F16_SSILNSS_5MajorE1ELSU_1ELNSS_7ScaleInE1ELSV_1EEEEEENSA_6LayoutINSB_IJSE_SE_SE_EEENSB_IJNSC_ILi0EEES10_S10_EEEEENSB_IJNSA_10UnderscoreES13_S13_EEEEENS7_6detail26Sm90ImplicitGemmTileTraitsINSA_13SM90_TMA_LOADENSA_14ComposedLayoutINSA_7SwizzleILi3ELi4ELi3EEENSA_18smem_ptr_flag_bitsILi16EEENSY_INSB_IJNSB_IJSI_SE_EEENSB_IJNSC_ILi8EEENSC_ILi4EEEEEENSB_IJSE_NSC_ILi18EEEEEEEEENSB_IJNSB_IJSE_S10_EEENSB_IJSI_NSC_ILi512EEEEEENSB_IJS10_NSC_ILi2048EEEEEEEEEEEEEvEENS17_INSA_30SM90_TMA_LOAD_IM2COL_MULTICASTENS19_IS1B_S1D_NSY_INSB_IJNSB_IJSI_SD_EEES1H_S1J_EEENSB_IJNSB_IJSE_S1O_EEES1N_NSB_IJS10_NSC_ILi4096EEEEEEEEEEEEEvEEEENS_8epilogue10collective6detail29Sm90TmaWarpSpecializedAdapterINS26_15DefaultEpilogueISO_NSB_IJlNSB_IJSE_llEEES10_EEES2B_NS25_6thread17LinearCombinationISO_Li1EffLNS2C_9ScaleType4KindE0ELNS_15FloatRoundStyleE2ESO_EENS_4gemm15EpilogueDefaultEEEEEvvEEEEvNT_6ParamsE,@function
        .size           _ZN7cutlass13device_kernelINS_4conv6kernel13ConvUniversalINS1_16ConvProblemShapeILNS1_8OperatorE2ELi2EEENS1_10collective14CollectiveConvINS1_46MainloopSm90TmaGmmaWarpSpecializedImplicitGemmILS5_2ELi18ELi2EN4cute5tupleIJNSA_1CILi2EEENSC_ILi1EEESE_EEENS1_36KernelImplicitTmaWarpSpecializedSm90ELi1EEENSB_IJNSC_ILi64EEENSB_IJNSC_ILi128EEEEEENSB_IJNSC_ILi32EEEEEEEEENS_6half_tESO_NSA_8TiledMMAINSA_8MMA_AtomIJNSA_4SM904GMMA26MMA_64x128x16_F32F16F16_SSILNSS_5MajorE1ELSU_1ELNSS_7ScaleInE1ELSV_1EEEEEENSA_6LayoutINSB_IJSE_SE_SE_EEENSB_IJNSC_ILi0EEES10_S10_EEEEENSB_IJNSA_10UnderscoreES13_S13_EEEEENS7_6detail26Sm90ImplicitGemmTileTraitsINSA_13SM90_TMA_LOADENSA_14ComposedLayoutINSA_7SwizzleILi3ELi4ELi3EEENSA_18smem_ptr_flag_bitsILi16EEENSY_INSB_IJNSB_IJSI_SE_EEENSB_IJNSC_ILi8EEENSC_ILi4EEEEEENSB_IJSE_NSC_ILi18EEEEEEEEENSB_IJNSB_IJSE_S10_EEENSB_IJSI_NSC_ILi512EEEEEENSB_IJS10_NSC_ILi2048EEEEEEEEEEEEEvEENS17_INSA_30SM90_TMA_LOAD_IM2COL_MULTICASTENS19_IS1B_S1D_NSY_INSB_IJNSB_IJSI_SD_EEES1H_S1J_EEENSB_IJNSB_IJSE_S1O_EEES1N_NSB_IJS10_NSC_ILi4096EEEEEEEEEEEEEvEEEENS_8epilogue10collective6detail29Sm90TmaWarpSpecializedAdapterINS26_15DefaultEpilogueISO_NSB_IJlNSB_IJSE_llEEES10_EEES2B_NS25_6thread17LinearCombinationISO_Li1EffLNS2C_9ScaleType4KindE0ELNS_15FloatRoundStyleE2ESO_EENS_4gemm15EpilogueDefaultEEEEEvvEEEEvNT_6ParamsE,(.L_x_178 - _ZN7cutlass13device_kernelINS_4conv6kernel13ConvUniversalINS1_16ConvProblemShapeILNS1_8OperatorE2ELi2EEENS1_10collective14CollectiveConvINS1_46MainloopSm90TmaGmmaWarpSpecializedImplicitGemmILS5_2ELi18ELi2EN4cute5tupleIJNSA_1CILi2EEENSC_ILi1EEESE_EEENS1_36KernelImplicitTmaWarpSpecializedSm90ELi1EEENSB_IJNSC_ILi64EEENSB_IJNSC_ILi128EEEEEENSB_IJNSC_ILi32EEEEEEEEENS_6half_tESO_NSA_8TiledMMAINSA_8MMA_AtomIJNSA_4SM904GMMA26MMA_64x128x16_F32F16F16_SSILNSS_5MajorE1ELSU_1ELNSS_7ScaleInE1ELSV_1EEEEEENSA_6LayoutINSB_IJSE_SE_SE_EEENSB_IJNSC_ILi0EEES10_S10_EEEEENSB_IJNSA_10UnderscoreES13_S13_EEEEENS7_6detail26Sm90ImplicitGemmTileTraitsINSA_13SM90_TMA_LOADENSA_14ComposedLayoutINSA_7SwizzleILi3ELi4ELi3EEENSA_18smem_ptr_flag_bitsILi16EEENSY_INSB_IJNSB_IJSI_SE_EEENSB_IJNSC_ILi8EEENSC_ILi4EEEEEENSB_IJSE_NSC_ILi18EEEEEEEEENSB_IJNSB_IJSE_S10_EEENSB_IJSI_NSC_ILi512EEEEEENSB_IJS10_NSC_ILi2048EEEEEEEEEEEEEvEENS17_INSA_30SM90_TMA_LOAD_IM2COL_MULTICASTENS19_IS1B_S1D_NSY_INSB_IJNSB_IJSI_SD_EEES1H_S1J_EEENSB_IJNSB_IJSE_S1O_EEES1N_NSB_IJS10_NSC_ILi4096EEEEEEEEEEEEEvEEEENS_8epilogue10collective6detail29Sm90TmaWarpSpecializedAdapterINS26_15DefaultEpilogueISO_NSB_IJlNSB_IJSE_llEEES10_EEES2B_NS25_6thread17LinearCombinationISO_Li1EffLNS2C_9ScaleType4KindE0ELNS_15FloatRoundStyleE2ESO_EENS_4gemm15EpilogueDefaultEEEEEvvEEEEvNT_6ParamsE)
        .other          _ZN7cutlass13device_kernelINS_4conv6kernel13ConvUniversalINS1_16ConvProblemShapeILNS1_8OperatorE2ELi2EEENS1_10collective14CollectiveConvINS1_46MainloopSm90TmaGmmaWarpSpecializedImplicitGemmILS5_2ELi18ELi2EN4cute5tupleIJNSA_1CILi2EEENSC_ILi1EEESE_EEENS1_36KernelImplicitTmaWarpSpecializedSm90ELi1EEENSB_IJNSC_ILi64EEENSB_IJNSC_ILi128EEEEEENSB_IJNSC_ILi32EEEEEEEEENS_6half_tESO_NSA_8TiledMMAINSA_8MMA_AtomIJNSA_4SM904GMMA26MMA_64x128x16_F32F16F16_SSILNSS_5MajorE1ELSU_1ELNSS_7ScaleInE1ELSV_1EEEEEENSA_6LayoutINSB_IJSE_SE_SE_EEENSB_IJNSC_ILi0EEES10_S10_EEEEENSB_IJNSA_10UnderscoreES13_S13_EEEEENS7_6detail26Sm90ImplicitGemmTileTraitsINSA_13SM90_TMA_LOADENSA_14ComposedLayoutINSA_7SwizzleILi3ELi4ELi3EEENSA_18smem_ptr_flag_bitsILi16EEENSY_INSB_IJNSB_IJSI_SE_EEENSB_IJNSC_ILi8EEENSC_ILi4EEEEEENSB_IJSE_NSC_ILi18EEEEEEEEENSB_IJNSB_IJSE_S10_EEENSB_IJSI_NSC_ILi512EEEEEENSB_IJS10_NSC_ILi2048EEEEEEEEEEEEEvEENS17_INSA_30SM90_TMA_LOAD_IM2COL_MULTICASTENS19_IS1B_S1D_NSY_INSB_IJNSB_IJSI_SD_EEES1H_S1J_EEENSB_IJNSB_IJSE_S1O_EEES1N_NSB_IJS10_NSC_ILi4096EEEEEEEEEEEEEvEEEENS_8epilogue10collective6detail29Sm90TmaWarpSpecializedAdapterINS26_15DefaultEpilogueISO_NSB_IJlNSB_IJSE_llEEES10_EEES2B_NS25_6thread17LinearCombinationISO_Li1EffLNS2C_9ScaleType4KindE0ELNS_15FloatRoundStyleE2ESO_EENS_4gemm15EpilogueDefaultEEEEEvvEEEEvNT_6ParamsE,@"STO_CUDA_ENTRY STV_DEFAULT"
_ZN7cutlass13device_kernelINS_4conv6kernel13ConvUniversalINS1_16ConvProblemShapeILNS1_8OperatorE2ELi2EEENS1_10collective14CollectiveConvINS1_46MainloopSm90TmaGmmaWarpSpecializedImplicitGemmILS5_2ELi18ELi2EN4cute5tupleIJNSA_1CILi2EEENSC_ILi1EEESE_EEENS1_36KernelImplicitTmaWarpSpecializedSm90ELi1EEENSB_IJNSC_ILi64EEENSB_IJNSC_ILi128EEEEEENSB_IJNSC_ILi32EEEEEEEEENS_6half_tESO_NSA_8TiledMMAINSA_8MMA_AtomIJNSA_4SM904GMMA26MMA_64x128x16_F32F16F16_SSILNSS_5MajorE1ELSU_1ELNSS_7ScaleInE1ELSV_1EEEEEENSA_6LayoutINSB_IJSE_SE_SE_EEENSB_IJNSC_ILi0EEES10_S10_EEEEENSB_IJNSA_10UnderscoreES13_S13_EEEEENS7_6detail26Sm90ImplicitGemmTileTraitsINSA_13SM90_TMA_LOADENSA_14ComposedLayoutINSA_7SwizzleILi3ELi4ELi3EEENSA_18smem_ptr_flag_bitsILi16EEENSY_INSB_IJNSB_IJSI_SE_EEENSB_IJNSC_ILi8EEENSC_ILi4EEEEEENSB_IJSE_NSC_ILi18EEEEEEEEENSB_IJNSB_IJSE_S10_EEENSB_IJSI_NSC_ILi512EEEEEENSB_IJS10_NSC_ILi2048EEEEEEEEEEEEEvEENS17_INSA_30SM90_TMA_LOAD_IM2COL_MULTICASTENS19_IS1B_S1D_NSY_INSB_IJNSB_IJSI_SD_EEES1H_S1J_EEENSB_IJNSB_IJSE_S1O_EEES1N_NSB_IJS10_NSC_ILi4096EEEEEEEEEEEEEvEEEENS_8epilogue10collective6detail29Sm90TmaWarpSpecializedAdapterINS26_15DefaultEpilogueISO_NSB_IJlNSB_IJSE_llEEES10_EEES2B_NS25_6thread17LinearCombinationISO_Li1EffLNS2C_9ScaleType4KindE0ELNS_15FloatRoundStyleE2ESO_EENS_4gemm15EpilogueDefaultEEEEEvvEEEEvNT_6ParamsE:
[----:B------:R-:W-:Y:S01]  /*0000*/  LDC R1, c[0x0][0x28] ;  /* 0x00000a00ff017b82 */ /* 0x000fe20000000800 */
[----:B------:R-:W0:Y:S01]  /*0010*/  S2R R14, SR_TID.X ;  /* 0x00000000000e7919 */ /* 0x000e220000002100 */
[----:B------:R-:W-:Y:S01]  /*0020*/  ELECT P0, URZ, PT ;  /* 0x00000000003f782f */ /* 0x000fe20003800000 */
[----:B------:R-:W-:Y:S01]  /*0030*/  BSSY B0, `(.L_x_0) ;  /* 0x0000010000007945 */ /* 0x000fe20003800000 */
[----:B------:R-:W1:Y:S01]  /*0040*/  S2R R16, SR_CTAID.X ;  /* 0x0000000000107919 */ /* 0x000e620000002500 */
[--C-:B0-----:R-:W-:Y:S02]  /*0050*/  SHF.R.U32.HI R0, RZ, 0x5, R14.reuse ;  /* 0x00000005ff007819 */ /* 0x101fe4000001160e */
[----:B------:R-:W-:-:S03]  /*0060*/  SHF.R.U32.HI R2, RZ, 0x7, R14 ;  /* 0x00000007ff027819 */ /* 0x000fc6000001160e */
[----:B------:R-:W0:Y:S04]  /*0070*/  SHFL.IDX PT, R3, R0, RZ, 0x1f ;  /* 0x00001fff00037589 */ /* 0x000e2800000e0000 */
[----:B------:R2:W3:Y:S01]  /*0080*/  SHFL.IDX PT, R10, R2, RZ, 0x1f ;  /* 0x00001fff020a7589 */ /* 0x0004e200000e0000 */
[----:B0-----:R-:W-:-:S13]  /*0090*/  ISETP.NE.OR P0, PT, R3, RZ, !P0 ;  /* 0x000000ff0300720c */ /* 0x001fda0004705670 */
[----:B-123--:R-:W-:Y:S05]  /*00a0*/  @P0 BRA `(.L_x_1) ;  /* 0x0000000000200947 */ /* 0x00efea0003800000 */
[----:B------:R-:W-:Y:S02]  /*00b0*/  ULDC.64 UR4, c[0x0][0x198] ;  /* 0x0000660000047ab9 */ /* 0x000fe40000000a00 */
[----:B------:R-:W-:Y:S02]  /*00c0*/  UIADD3 UR6, UP0, UR4, 0xf0, URZ ;  /* 0x000000f004067890 */ /* 0x000fe4000ff1e03f */
[----:B------:R-:W-:Y:S02]  /*00d0*/  UIADD3 UR4, UP1, UR4, 0x1f0, URZ ;  /* 0x000001f004047890 */ /* 0x000fe4000ff3e03f */
[----:B------:R-:W-:Y:S02]  /*00e0*/  UIADD3.X UR7, URZ, UR5, URZ, UP0, !UPT ;  /* 0x000000053f077290 */ /* 0x000fe400087fe43f */
[----:B------:R-:W-:-:S07]  /*00f0*/  UIADD3.X UR5, URZ, UR5, URZ, UP1, !UPT ;  /* 0x000000053f057290 */ /* 0x000fce0008ffe43f */
[----:B------:R0:W-:Y:S02]  /*0100*/  UTMACCTL.PF [UR6] ;  /* 0x00000000060079b9 */ /* 0x0001e40008040000 */
[----:B------:R0:W-:Y:S02]  /*0110*/  UTMACCTL.PF [UR4] ;  /* 0x00000000040079b9 */ /* 0x0001e40008040000 */
[----:B0-----:R-:W-:Y:S01]  /*0120*/  NOP ;  /* 0x0000000000007918 */ /* 0x001fe20000000000 */
.L_x_1:
[----:B------:R-:W-:Y:S05]  /*0130*/  BSYNC B0 ;  /* 0x0000000000007941 */ /* 0x000fea0003800000 */
.L_x_0:
[----:B------:R-:W0:Y:S01]  /*0140*/  SHFL.IDX PT, R0, R0, RZ, 0x1f ;  /* 0x00001fff00007589 */ /* 0x000e2200000e0000 */
[----:B------:R-:W-:Y:S02]  /*0150*/  SHF.R.S32.HI R5, RZ, 0x1f, R14 ;  /* 0x0000001fff057819 */ /* 0x000fe4000001140e */
[----:B------:R-:W-:Y:S01]  /*0160*/  I2FP.F32.U32 R6, R16 ;  /* 0x0000001000067245 */ /* 0x000fe20000201000 */
[----:B------:R-:W1:Y:S01]  /*0170*/  S2R R18, SR_CTAID.Y ;  /* 0x0000000000127919 */ /* 0x000e620000002600 */
[----:B------:R-:W-:-:S04]  /*0180*/  LEA.HI R5, R5, R14, RZ, 0x7 ;  /* 0x0000000e05057211 */ /* 0x000fc800078f38ff */
[----:B------:R-:W-:-:S05]  /*0190*/  LOP3.LUT R5, R5, 0xffffff80, RZ, 0xc0, !PT ;  /* 0xffffff8005057812 */ /* 0x000fca00078ec0ff */
[----:B------:R-:W-:-:S05]  /*01a0*/  IMAD.IADD R17, R14, 0x1, -R5 ;  /* 0x000000010e117824 */ /* 0x000fca00078e0a05 */
[----:B------:R-:W-:-:S04]  /*01b0*/  SHF.R.S32.HI R2, RZ, 0x1f, R17 ;  /* 0x0000001fff027819 */ /* 0x000fc80000011411 */
[----:B------:R-:W-:Y:S02]  /*01c0*/  LEA.HI R2, R2, R17, RZ, 0x3 ;  /* 0x0000001102027211 */ /* 0x000fe400078f18ff */
[----:B0-----:R-:W-:Y:S02]  /*01d0*/  ISETP.NE.AND P0, PT, R0, RZ, PT ;  /* 0x000000ff0000720c */ /* 0x001fe40003f05270 */
[--C-:B------:R-:W-:Y:S02]  /*01e0*/  SHF.R.S32.HI R4, RZ, 0x3, R2.reuse ;  /* 0x00000003ff047819 */ /* 0x100fe40000011402 */
[----:B------:R-:W-:Y:S02]  /*01f0*/  SHF.R.S32.HI R5, RZ, 0x1f, R2 ;  /* 0x0000001fff057819 */ /* 0x000fe40000011402 */
[----:B------:R-:W-:-:S07]  /*0200*/  SHF.R.S32.HI R7, RZ, 0x1f, R0 ;  /* 0x0000001fff077819 */ /* 0x000fce0000011400 */
[----:B-1----:R-:W-:Y:S05]  /*0210*/  @P0 BRA `(.L_x_2) ;  /* 0x0000000000d40947 */ /* 0x002fea0003800000 */
[----:B------:R-:W-:Y:S01]  /*0220*/  ELECT P0, URZ, PT ;  /* 0x00000000003f782f */ /* 0x000fe20003800000 */
[----:B------:R-:W-:-:S12]  /*0230*/  BSSY B0, `(.L_x_2) ;  /* 0x0000033000007945 */ /* 0x000fd80003800000 */
[----:B------:R-:W-:Y:S05]  /*0240*/  @!P0 BRA `(.L_x_3) ;  /* 0x0000000000c48947 */ /* 0x000fea0003800000 */
[----:B------:R-:W0:Y:S01]  /*0250*/  S2UR UR8, SR_CgaCtaId ;  /* 0x00000000000879c3 */ /* 0x000e220000008800 */
[----:B------:R-:W-:Y:S01]  /*0260*/  UMOV UR4, 0x400 ;  /* 0x0000040000047882 */ /* 0x000fe20000000000 */
[----:B------:R-:W-:Y:S01]  /*0270*/  UMOV UR5, 0x1 ;  /* 0x0000000100057882 */ /* 0x000fe20000000000 */
[----:B------:R-:W-:Y:S02]  /*0280*/  UMOV UR6, 0x2 ;  /* 0x0000000200067882 */ /* 0x000fe40000000000 */
[----:B------:R-:W-:-:S04]  /*0290*/  UIADD3 UR6, -UR6, 0x100000, URZ ;  /* 0x0010000006067890 */ /* 0x000fc8000fffe13f */
[----:B------:R-:W-:Y:S02]  /*02a0*/  USHF.L.U32 UR7, UR6, 0xb, URZ ;  /* 0x0000000b06077899 */ /* 0x000fe4000800063f */
[----:B------:R-:W-:Y:S02]  /*02b0*/  USHF.L.U32 UR6, UR6, 0x1, URZ ;  /* 0x0000000106067899 */ /* 0x000fe4000800063f */
[----:B0-----:R-:W-:Y:S02]  /*02c0*/  ULEA UR8, UR8, UR4, 0x18 ;  /* 0x0000000408087291 */ /* 0x001fe4000f8ec03f */
[----:B------:R-:W-:-:S04]  /*02d0*/  UIADD3 UR4, -UR5, 0x100000, URZ ;  /* 0x0010000005047890 */ /* 0x000fc8000fffe13f */
[----:B------:R-:W-:Y:S02]  /*02e0*/  USHF.L.U32 UR5, UR4, 0xb, URZ ;  /* 0x0000000b04057899 */ /* 0x000fe4000800063f */
[----:B------:R-:W-:Y:S01]  /*02f0*/  USHF.L.U32 UR4, UR4, 0x1, URZ ;  /* 0x0000000104047899 */ /* 0x000fe2000800063f */
[----:B------:R-:W0:Y:S11]  /*0300*/  FENCE.VIEW.ASYNC.S ;  /* 0x00000000000073c6 */ /* 0x000e360000000000 */
[----:B0-----:R0:W1:Y:S01]  /*0310*/  SYNCS.EXCH.64 URZ, [UR8+0x36000], UR4 ;  /* 0x03600004083f75b2 */ /* 0x0010620008000100 */
[----:B------:R0:W2:Y:S01]  /*0320*/  SYNCS.EXCH.64 URZ, [UR8+0x36090], UR6 ;  /* 0x03609006083f75b2 */ /* 0x0000a20008000100 */
[----:B------:R0:W3:Y:S01]  /*0330*/  SYNCS.EXCH.64 URZ, [UR8+0x36008], UR4 ;  /* 0x03600804083f75b2 */ /* 0x0000e20008000100 */
[----:B------:R0:W4:Y:S01]  /*0340*/  SYNCS.EXCH.64 URZ, [UR8+0x36098], UR6 ;  /* 0x03609806083f75b2 */ /* 0x0001220008000100 */
[----:B------:R0:W0:Y:S01]  /*0350*/  SYNCS.EXCH.64 URZ, [UR8+0x36010], UR4 ;  /* 0x03601004083f75b2 */ /* 0x0000220008000100 */
        /* <DEDUP_REMOVED lines=31> */
[----:B-1234-:R-:W-:Y:S01]  /*0550*/  NOP ;  /* 0x0000000000007918 */ /* 0x01efe20000000000 */
.L_x_3:
[----:B0-----:R-:W-:Y:S05]  /*0560*/  BSYNC B0 ;  /* 0x0000000000007941 */ /* 0x001fea0003800000 */
.L_x_2:
[----:B------:R-:W-:Y:S01]  /*0570*/  ULDC UR4, c[0x0][0x150] ;  /* 0x0000540000047ab9 */ /* 0x000fe20000000800 */
[----:B------:R-:W-:Y:S01]  /*0580*/  LEA.HI R5, R5, R4, RZ, 0x2 ;  /* 0x0000000405057211 */ /* 0x000fe200078f10ff */
[----:B------:R-:W-:Y:S01]  /*0590*/  FMUL R6, R6, UR4 ;  /* 0x0000000406067c20 */ /* 0x000fe20008400000 */
[----:B------:R-:W-:Y:S01]  /*05a0*/  LEA.HI R7, R7, R0, RZ, 0x2 ;  /* 0x0000000007077211 */ /* 0x000fe200078f10ff */
[----:B------:R-:W-:Y:S01]  /*05b0*/  ULDC UR4, c[0x0][0x154] ;  /* 0x0000550000047ab9 */ /* 0x000fe20000000800 */
[----:B------:R-:W-:Y:S01]  /*05c0*/  LOP3.LUT R5, R5, 0xfffffffc, RZ, 0xc0, !PT ;  /* 0xfffffffc05057812 */ /* 0x000fe200078ec0ff */
[----:B------:R-:W0:Y:S01]  /*05d0*/  LDC R11, c[0x0][0x140] ;  /* 0x00005000ff0b7b82 */ /* 0x000e220000000800 */
[----:B------:R-:W-:Y:S01]  /*05e0*/  LOP3.LUT R7, R7, 0x3ffffffc, RZ, 0xc0, !PT ;  /* 0x3ffffffc07077812 */ /* 0x000fe200078ec0ff */
[----:B------:R-:W1:Y:S01]  /*05f0*/  F2I.U32.TRUNC.NTZ R6, R6 ;  /* 0x0000000600067305 */ /* 0x000e62000020f000 */
[----:B------:R-:W-:Y:S01]  /*0600*/  I2FP.F32.U32 R2, R18 ;  /* 0x0000001200027245 */ /* 0x000fe20000201000 */
[----:B------:R-:W-:Y:S01]  /*0610*/  IMAD.IADD R5, R4, 0x1, -R5 ;  /* 0x0000000104057824 */ /* 0x000fe200078e0a05 */
[----:B------:R-:W-:Y:S01]  /*0620*/  LOP3.LUT P0, RZ, R17, 0x7, RZ, 0xc0, !PT ;  /* 0x0000000711ff7812 */ /* 0x000fe2000780c0ff */
[----:B------:R-:W-:Y:S01]  /*0630*/  IMAD.IADD R0, R0, 0x1, -R7 ;  /* 0x0000000100007824 */ /* 0x000fe200078e0a07 */
[----:B------:R-:W-:Y:S01]  /*0640*/  ISETP.NE.AND P3, PT, R10, 0x1, PT ;  /* 0x000000010a00780c */ /* 0x000fe20003f65270 */
[----:B------:R-:W-:Y:S01]  /*0650*/  FMUL R8, R2, UR4 ;  /* 0x0000000402087c20 */ /* 0x000fe20008400000 */
[----:B------:R-:W-:Y:S01]  /*0660*/  ULDC UR4, c[0x0][0x144] ;  /* 0x0000510000047ab9 */ /* 0x000fe20000000800 */
[----:B------:R-:W-:Y:S01]  /*0670*/  IMAD R5, R0, 0x4, R5 ;  /* 0x0000000400057824 */ /* 0x000fe200078e0205 */
[----:B------:R-:W-:Y:S01]  /*0680*/  NOP ;  /* 0x0000000000007918 */ /* 0x000fe20000000000 */
[----:B------:R-:W-:-:S02]  /*0690*/  NOP ;  /* 0x0000000000007918 */ /* 0x000fc40000000000 */
[----:B------:R-:W2:Y:S01]  /*06a0*/  F2I.U32.TRUNC.NTZ R8, R8 ;  /* 0x0000000800087305 */ /* 0x000ea2000020f000 */
[C---:B------:R-:W-:Y:S01]  /*06b0*/  LEA.HI R0, R5.reuse, R5, RZ, 0x1 ;  /* 0x0000000505007211 */ /* 0x040fe200078f08ff */
[C---:B------:R-:W-:Y:S02]  /*06c0*/  IMAD.SHL.U32 R2, R5.reuse, 0x4, RZ ;  /* 0x0000000405027824 */ /* 0x040fe400078e00ff */
[----:B-1----:R-:W-:Y:S01]  /*06d0*/  IMAD.MOV R7, RZ, RZ, -R6 ;  /* 0x000000ffff077224 */ /* 0x002fe200078e0a06 */
[----:B------:R-:W-:Y:S02]  /*06e0*/  LOP3.LUT R0, R0, 0xfffffffe, RZ, 0xc0, !PT ;  /* 0xfffffffe00007812 */ /* 0x000fe400078ec0ff */
[----:B------:R-:W-:Y:S01]  /*06f0*/  LOP3.LUT R2, R5, 0xc, R2, 0x78, !PT ;  /* 0x0000000c05027812 */ /* 0x000fe200078e7802 */
[----:B------:R-:W-:Y:S01]  /*0700*/  IMAD R7, R7, UR4, R16 ;  /* 0x0000000407077c24 */ /* 0x000fe2000f8e0210 */
[----:B------:R-:W-:Y:S01]  /*0710*/  ULDC UR4, c[0x0][0x148] ;  /* 0x0000520000047ab9 */ /* 0x000fe20000000800 */
[----:B------:R-:W-:Y:S01]  /*0720*/  IMAD.IADD R0, R5, 0x1, -R0 ;  /* 0x0000000105007824 */ /* 0x000fe200078e0a00 */
[----:B0-----:R-:W-:-:S02]  /*0730*/  ISETP.EQ.U32.AND P1, PT, R11, 0x1, PT ;  /* 0x000000010b00780c */ /* 0x001fc40003f22070 */
[----:B------:R-:W-:Y:S02]  /*0740*/  ISETP.LT.U32.AND P0, PT, R2, 0x2, !P0 ;  /* 0x000000020200780c */ /* 0x000fe40004701070 */
[----:B------:R-:W-:Y:S01]  /*0750*/  ISETP.NE.AND P4, PT, R0, R7, PT ;  /* 0x000000070000720c */ /* 0x000fe20003f85270 */
[----:B--2---:R-:W-:Y:S01]  /*0760*/  IMAD.MOV R5, RZ, RZ, -R8 ;  /* 0x000000ffff057224 */ /* 0x004fe200078e0a08 */
[----:B------:R-:W-:-:S03]  /*0770*/  SHF.R.S32.HI R0, RZ, 0x1f, R3 ;  /* 0x0000001fff007819 */ /* 0x000fc60000011403 */
[----:B------:R-:W-:Y:S01]  /*0780*/  IMAD R5, R5, UR4, R18 ;  /* 0x0000000405057c24 */ /* 0x000fe2000f8e0212 */
[----:B------:R-:W-:-:S04]  /*0790*/  LEA.HI R0, R0, R3, RZ, 0x2 ;  /* 0x0000000300007211 */ /* 0x000fc800078f10ff */
[----:B------:R-:W-:-:S03]  /*07a0*/  LOP3.LUT R0, R0, 0xfffffffc, RZ, 0xc0, !PT ;  /* 0xfffffffc00007812 */ /* 0x000fc600078ec0ff */
[----:B------:R-:W-:Y:S02]  /*07b0*/  @P4 LEA.HI R4, R2, R2, RZ, 0x1 ;  /* 0x0000000202044211 */ /* 0x000fe400078f08ff */
[----:B------:R-:W-:Y:S01]  /*07c0*/  IMAD.IADD R9, R3, 0x1, -R0 ;  /* 0x0000000103097824 */ /* 0x000fe200078e0a00 */
[----:B------:R-:W-:Y:S02]  /*07d0*/  SEL R0, RZ, 0x1, !P0 ;  /* 0x00000001ff007807 */ /* 0x000fe40004000000 */
[----:B------:R-:W-:Y:S02]  /*07e0*/  @P4 SHF.R.S32.HI R4, RZ, 0x1, R4 ;  /* 0x00000001ff044819 */ /* 0x000fe40000011404 */
[----:B------:R-:W-:Y:S02]  /*07f0*/  LOP3.LUT P2, RZ, R10, R9, RZ, 0xfc, !PT ;  /* 0x000000090aff7212 */ /* 0x000fe4000784fcff */
[----:B------:R-:W-:Y:S01]  /*0800*/  @P4 ISETP.NE.AND P5, PT, R4, R5, PT ;  /* 0x000000050400420c */ /* 0x000fe20003fa5270 */
[----:B------:R-:W-:Y:S01]  /*0810*/  IMAD.MOV.U32 R5, RZ, RZ, 0x1 ;  /* 0x00000001ff057424 */ /* 0x000fe200078e00ff */
[----:B------:R-:W-:-:S02]  /*0820*/  SEL R3, RZ, 0x1, P2 ;  /* 0x00000001ff037807 */ /* 0x000fc40001000000 */
[----:B------:R-:W-:Y:S02]  /*0830*/  @P4 SEL R5, RZ, 0x1, P5 ;  /* 0x00000001ff054807 */ /* 0x000fe40002800000 */
[----:B------:R-:W-:Y:S02]  /*0840*/  SEL R3, R3, 0x2, P3 ;  /* 0x0000000203037807 */ /* 0x000fe40001800000 */
[----:B------:R-:W-:Y:S01]  /*0850*/  LOP3.LUT R5, R5, R0, RZ, 0xc0, !PT ;  /* 0x0000000005057212 */ /* 0x000fe200078ec0ff */
[----:B------:R-:W-:Y:S06]  /*0860*/  @!P1 BRA `(.L_x_4) ;  /* 0x0000000000089947 */ /* 0x000fec0003800000 */
[----:B------:R-:W-:Y:S01]  /*0870*/  UCGABAR_ARV ;  /* 0x00000000000079c7 */ /* 0x000fe20008000000 */
[----:B------:R-:W-:Y:S05]  /*0880*/  BRA `(.L_x_5) ;  /* 0x0000000000047947 */ /* 0x000fea0003800000 */
.L_x_4:
[----:B------:R-:W-:Y:S01]  /*0890*/  NOP ;  /* 0x0000000000007918 */ /* 0x000fe20000000000 */
.L_x_5:
[----:B------:R-:W-:Y:S01]  /*08a0*/  ULDC.64 UR4, c[0x0][0x598] ;  /* 0x0001660000047ab9 */ /* 0x000fe20000000a00 */
[----:B------:R-:W-:Y:S01]  /*08b0*/  ULDC.64 UR12, c[0x0][0x208] ;  /* 0x00008200000c7ab9 */ /* 0x000fe20000000a00 */
[----:B------:R-:W-:-:S04]  /*08c0*/  ISETP.NE.U32.AND P0, PT, RZ, UR4, PT ;  /* 0x00000004ff007c0c */ /* 0x000fc8000bf05070 */
[----:B------:R-:W-:-:S13]  /*08d0*/  ISETP.NE.AND.EX P0, PT, RZ, UR5, PT, P0 ;  /* 0x00000005ff007c0c */ /* 0x000fda000bf05300 */
[----:B------:R-:W-:Y:S05]  /*08e0*/  @!P0 BRA `(.L_x_6) ;  /* 0x00000000001c8947 */ /* 0x000fea0003800000 */
[----:B------:R-:W0:Y:S02]  /*08f0*/  LDC.64 R6, c[0x0][0x598] ;  /* 0x00016600ff067b82 */ /* 0x000e240000000a00 */
[----:B0-----:R-:W2:Y:S02]  /*0900*/  LDG.E.64 R6, desc[UR12][R6.64] ;  /* 0x0000000c06067981 */ /* 0x001ea4000c1e1b00 */
[----:B--2---:R-:W-:-:S04]  /*0910*/  ISETP.NE.U32.AND P0, PT, R6, RZ, PT ;  /* 0x000000ff0600720c */ /* 0x004fc80003f05070 */
[----:B------:R-:W-:-:S13]  /*0920*/  ISETP.NE.AND.EX P0, PT, R7, RZ, PT, P0 ;  /* 0x000000ff0700720c */ /* 0x000fda0003f05300 */
[----:B------:R-:W-:Y:S05]  /*0930*/  @!P0 BRA `(.L_x_6) ;  /* 0x0000000000088947 */ /* 0x000fea0003800000 */
[----:B------:R0:W5:Y:S01]  /*0940*/  LD.E R0, desc[UR12][R6.64] ;  /* 0x0000000c06007980 */ /* 0x000162000c101900 */
[----:B------:R-:W-:Y:S05]  /*0950*/  BRA `(.L_x_7) ;  /* 0x0000000000207947 */ /* 0x000fea0003800000 */
.L_x_6:
[----:B------:R-:W-:Y:S02]  /*0960*/  ULDC.64 UR4, c[0x0][0x588] ;  /* 0x0001620000047ab9 */ /* 0x000fe40000000a00 */
[----:B------:R-:W-:-:S04]  /*0970*/  ISETP.NE.U32.AND P0, PT, RZ, UR4, PT ;  /* 0x00000004ff007c0c */ /* 0x000fc8000bf05070 */
[----:B------:R-:W-:-:S13]  /*0980*/  ISETP.NE.AND.EX P0, PT, RZ, UR5, PT, P0 ;  /* 0x00000005ff007c0c */ /* 0x000fda000bf05300 */
[----:B------:R-:W-:Y:S05]  /*0990*/  @!P0 BRA `(.L_x_8) ;  /* 0x00000000000c8947 */ /* 0x000fea0003800000 */
[----:B------:R-:W0:Y:S02]  /*09a0*/  LDC.64 R6, c[0x0][0x588] ;  /* 0x00016200ff067b82 */ /* 0x000e240000000a00 */
[----:B0-----:R1:W5:Y:S01]  /*09b0*/  LDG.E R0, desc[UR12][R6.64] ;  /* 0x0000000c06007981 */ /* 0x001362000c1e1900 */
[----:B------:R-:W-:Y:S05]  /*09c0*/  BRA `(.L_x_7) ;  /* 0x0000000000047947 */ /* 0x000fea0003800000 */
.L_x_8:
[----:B------:R-:W2:Y:S02]  /*09d0*/  LDC R0, c[0x0][0x580] ;  /* 0x00016000ff007b82 */ /* 0x000ea40000000800 */
.L_x_7:
[----:B------:R-:W-:Y:S02]  /*09e0*/  ULDC.64 UR4, c[0x0][0x5a0] ;  /* 0x0001680000047ab9 */ /* 0x000fe40000000a00 */
[----:B------:R-:W-:-:S04]  /*09f0*/  ISETP.NE.U32.AND P0, PT, RZ, UR4, PT ;  /* 0x00000004ff007c0c */ /* 0x000fc8000bf05070 */
[----:B------:R-:W-:-:S13]  /*0a00*/  ISETP.NE.AND.EX P0, PT, RZ, UR5, PT, P0 ;  /* 0x00000005ff007c0c */ /* 0x000fda000bf05300 */
[----:B------:R-:W-:Y:S05]  /*0a10*/  @!P0 BRA `(.L_x_9) ;  /* 0x00000000001c8947 */ /* 0x000fea0003800000 */
[----:B01----:R-:W0:Y:S02]  /*0a20*/  LDC.64 R6, c[0x0][0x5a0] ;  /* 0x00016800ff067b82 */ /* 0x003e240000000a00 */
[----:B0-----:R-:W3:Y:S02]  /*0a30*/  LDG.E.64 R6, desc[UR12][R6.64] ;  /* 0x0000000c06067981 */ /* 0x001ee4000c1e1b00 */
[----:B---3--:R-:W-:-:S04]  /*0a40*/  ISETP.NE.U32.AND P0, PT, R6, RZ, PT ;  /* 0x000000ff0600720c */ /* 0x008fc80003f05070 */
[----:B------:R-:W-:-:S13]  /*0a50*/  ISETP.NE.AND.EX P0, PT, R7, RZ, PT, P0 ;  /* 0x000000ff0700720c */ /* 0x000fda0003f05300 */
[----:B------:R-:W-:Y:S05]  /*0a60*/  @!P0 BRA `(.L_x_9) ;  /* 0x0000000000088947 */ /* 0x000fea0003800000 */
[----:B------:R0:W5:Y:S01]  /*0a70*/  LD.E R4, desc[UR12][R6.64] ;  /* 0x0000000c06047980 */ /* 0x000162000c101900 */
[----:B------:R-:W-:Y:S05]  /*0a80*/  BRA `(.L_x_10) ;  /* 0x0000000000207947 */ /* 0x000fea0003800000 */
.L_x_9:
[----:B------:R-:W-:Y:S02]  /*0a90*/  ULDC.64 UR4, c[0x0][0x590] ;  /* 0x0001640000047ab9 */ /* 0x000fe40000000a00 */
[----:B------:R-:W-:-:S04]  /*0aa0*/  ISETP.NE.U32.AND P0, PT, RZ, UR4, PT ;  /* 0x00000004ff007c0c */ /* 0x000fc8000bf05070 */
[----:B------:R-:W-:-:S13]  /*0ab0*/  ISETP.NE.AND.EX P0, PT, RZ, UR5, PT, P0 ;  /* 0x00000005ff007c0c */ /* 0x000fda000bf05300 */
[----:B------:R-:W-:Y:S05]  /*0ac0*/  @!P0 BRA `(.L_x_11) ;  /* 0x00000000000c8947 */ /* 0x000fea0003800000 */
[----:B01----:R-:W0:Y:S02]  /*0ad0*/  LDC.64 R6, c[0x0][0x590] ;  /* 0x00016400ff067b82 */ /* 0x003e240000000a00 */
[----:B0-----:R1:W5:Y:S01]  /*0ae0*/  LDG.E R4, desc[UR12][R6.64] ;  /* 0x0000000c06047981 */ /* 0x001362000c1e1900 */
[----:B------:R-:W-:Y:S05]  /*0af0*/  BRA `(.L_x_10) ;  /* 0x0000000000047947 */ /* 0x000fea0003800000 */
.L_x_11:
[----:B------:R-:W3:Y:S02]  /*0b00*/  LDC R4, c[0x0][0x584] ;  /* 0x00016100ff047b82 */ /* 0x000ee40000000800 */
.L_x_10:
[----:B01----:R-:W0:Y:S08]  /*0b10*/  LDC R6, c[0x0][0x4c0] ;  /* 0x00013000ff067b82 */ /* 0x003e300000000800 */
[----:B------:R-:W1:Y:S01]  /*0b20*/  LDC R19, c[0x0][0x4c4] ;  /* 0x00013100ff137b82 */ /* 0x000e620000000800 */
[----:B0-----:R-:W-:-:S05]  /*0b30*/  VIADD R6, R6, 0x7f ;  /* 0x0000007f06067836 */ /* 0x001fca0000000000 */
[----:B------:R-:W-:Y:S02]  /*0b40*/  SHF.R.S32.HI R7, RZ, 0x1f, R6 ;  /* 0x0000001fff077819 */ /* 0x000fe40000011406 */
[----:B-1----:R-:W-:Y:S02]  /*0b50*/  IABS R15, R19 ;  /* 0x00000013000f7213 */ /* 0x002fe40000000000 */
[----:B------:R-:W-:Y:S02]  /*0b60*/  LEA.HI R7, R7, R6, RZ, 0x7 ;  /* 0x0000000607077211 */ /* 0x000fe400078f38ff */
[----:B------:R-:W0:Y:S02]  /*0b70*/  I2F.RP R12, R15 ;  /* 0x0000000f000c7306 */ /* 0x000e240000209400 */
[----:B------:R-:W-:-:S04]  /*0b80*/  SHF.R.S32.HI R11, RZ, 0x7, R7 ;  /* 0x00000007ff0b7819 */ /* 0x000fc80000011407 */
[-C--:B------:R-:W-:Y:S02]  /*0b90*/  IABS R20, R11.reuse ;  /* 0x0000000b00147213 */ /* 0x080fe40000000000 */
[----:B------:R-:W-:Y:S02]  /*0ba0*/  IABS R21, R11 ;  /* 0x0000000b00157213 */ /* 0x000fe40000000000 */
[----:B------:R-:W1:Y:S08]  /*0bb0*/  I2F.RP R8, R20 ;  /* 0x0000001400087306 */ /* 0x000e700000209400 */
[----:B0-----:R-:W-:Y:S08]  /*0bc0*/  MUFU.RCP R12, R12 ;  /* 0x0000000c000c7308 */ /* 0x001ff00000001000 */
[----:B-1----:R-:W0:Y:S02]  /*0bd0*/  MUFU.RCP R8, R8 ;  /* 0x0000000800087308 */ /* 0x002e240000001000 */
[----:B0-----:R-:W-:Y:S01]  /*0be0*/  VIADD R6, R8, 0xffffffe ;  /* 0x0ffffffe08067836 */ /* 0x001fe20000000000 */
[----:B------:R-:W-:-:S05]  /*0bf0*/  IABS R8, R18 ;  /* 0x0000001200087213 */ /* 0x000fca0000000000 */
[----:B------:R0:W1:Y:S02]  /*0c00*/  F2I.FTZ.U32.TRUNC.NTZ R7, R6 ;  /* 0x0000000600077305 */ /* 0x000064000021f000 */
[----:B0-----:R-:W-:Y:S02]  /*0c10*/  IMAD.MOV.U32 R6, RZ, RZ, RZ ;  /* 0x000000ffff067224 */ /* 0x001fe400078e00ff */
[----:B-1----:R-:W-:-:S04]  /*0c20*/  IMAD.MOV R13, RZ, RZ, -R7 ;  /* 0x000000ffff0d7224 */ /* 0x002fc800078e0a07 */
[----:B------:R-:W-:-:S04]  /*0c30*/  IMAD R13, R13, R20, RZ ;  /* 0x000000140d0d7224 */ /* 0x000fc800078e02ff */
[----:B------:R-:W-:-:S04]  /*0c40*/  IMAD.HI.U32 R7, R7, R13, R6 ;  /* 0x0000000d07077227 */ /* 0x000fc800078e0006 */
[----:B------:R-:W-:Y:S02]  /*0c50*/  IMAD.MOV R13, RZ, RZ, -R21 ;  /* 0x000000ffff0d7224 */ /* 0x000fe400078e0a15 */
[----:B------:R-:W-:-:S04]  /*0c60*/  IMAD.HI.U32 R6, R7, R8, RZ ;  /* 0x0000000807067227 */ /* 0x000fc800078e00ff */
[----:B------:R-:W-:Y:S01]  /*0c70*/  IMAD R7, R6, R13, R8 ;  /* 0x0000000d06077224 */ /* 0x000fe200078e0208 */
[----:B------:R-:W-:Y:S01]  /*0c80*/  LOP3.LUT R8, R18, R11, RZ, 0x3c, !PT ;  /* 0x0000000b12087212 */ /* 0x000fe200078e3cff */
[----:B------:R-:W-:-:S03]  /*0c90*/  VIADD R13, R12, 0xffffffe ;  /* 0x0ffffffe0c0d7836 */ /* 0x000fc60000000000 */
[----:B------:R-:W-:Y:S02]  /*0ca0*/  ISETP.GT.U32.AND P2, PT, R20, R7, PT ;  /* 0x000000071400720c */ /* 0x000fe40003f44070 */
[----:B------:R-:W-:-:S11]  /*0cb0*/  ISETP.GE.AND P3, PT, R8, RZ, PT ;  /* 0x000000ff0800720c */ /* 0x000fd60003f66270 */
[----:B------:R-:W-:Y:S02]  /*0cc0*/  @!P2 IMAD.IADD R7, R7, 0x1, -R20 ;  /* 0x000000010707a824 */ /* 0x000fe400078e0a14 */
[----:B------:R-:W-:Y:S01]  /*0cd0*/  @!P2 VIADD R6, R6, 0x1 ;  /* 0x000000010606a836 */ /* 0x000fe20000000000 */
[----:B------:R-:W-:Y:S02]  /*0ce0*/  ISETP.NE.AND P2, PT, R11, RZ, PT ;  /* 0x000000ff0b00720c */ /* 0x000fe40003f45270 */
[----:B------:R-:W-:Y:S02]  /*0cf0*/  ISETP.GE.U32.AND P0, PT, R7, R20, PT ;  /* 0x000000140700720c */ /* 0x000fe40003f06070 */
[----:B------:R-:W0:Y:S11]  /*0d00*/  F2I.FTZ.U32.TRUNC.NTZ R7, R13 ;  /* 0x0000000d00077305 */ /* 0x000e36000021f000 */
[----:B------:R-:W-:-:S04]  /*0d10*/  @P0 VIADD R6, R6, 0x1 ;  /* 0x0000000106060836 */ /* 0x000fc80000000000 */
[----:B------:R-:W-:Y:S02]  /*0d20*/  IMAD.MOV.U32 R20, RZ, RZ, R6 ;  /* 0x000000ffff147224 */ /* 0x000fe400078e0006 */
[----:B0-----:R-:W-:Y:S02]  /*0d30*/  IMAD.MOV R6, RZ, RZ, -R7 ;  /* 0x000000ffff067224 */ /* 0x001fe400078e0a07 */
[----:B------:R-:W-:Y:S01]  /*0d40*/  @!P3 IMAD.MOV R20, RZ, RZ, -R20 ;  /* 0x000000ffff14b224 */ /* 0x000fe200078e0a14 */
[----:B------:R-:W-:Y:S01]  /*0d50*/  @!P2 LOP3.LUT R20, RZ, R11, RZ, 0x33, !PT ;  /* 0x0000000bff14a212 */ /* 0x000fe200078e33ff */
[----:B------:R-:W-:Y:S02]  /*0d60*/  IMAD R21, R6, R15, RZ ;  /* 0x0000000f06157224 */ /* 0x000fe400078e02ff */
[----:B------:R-:W-:Y:S01]  /*0d70*/  IMAD.MOV.U32 R6, RZ, RZ, RZ ;  /* 0x000000ffff067224 */ /* 0x000fe200078e00ff */
[----:B------:R-:W-:-:S03]  /*0d80*/  IABS R8, R20 ;  /* 0x0000001400087213 */ /* 0x000fc60000000000 */
[----:B------:R-:W-:-:S04]  /*0d90*/  IMAD.HI.U32 R6, R7, R21, R6 ;  /* 0x0000001507067227 */ /* 0x000fc800078e0006 */
[----:B------:R-:W-:-:S04]  /*0da0*/  IMAD.MOV.U32 R7, RZ, RZ, R8 ;  /* 0x000000ffff077224 */ /* 0x000fc800078e0008 */
[----:B------:R-:W-:-:S04]  /*0db0*/  IMAD.HI.U32 R8, R6, R7, RZ ;  /* 0x0000000706087227 */ /* 0x000fc800078e00ff */
[----:B------:R-:W-:-:S04]  /*0dc0*/  IMAD.MOV R6, RZ, RZ, -R8 ;  /* 0x000000ffff067224 */ /* 0x000fc800078e0a08 */
[----:B------:R-:W-:-:S05]  /*0dd0*/  IMAD R6, R15, R6, R7 ;  /* 0x000000060f067224 */ /* 0x000fca00078e0207 */
[----:B------:R-:W-:-:S13]  /*0de0*/  ISETP.GT.U32.AND P2, PT, R15, R6, PT ;  /* 0x000000060f00720c */ /* 0x000fda0003f44070 */
[----:B------:R-:W-:Y:S02]  /*0df0*/  @!P2 IMAD.IADD R6, R6, 0x1, -R15 ;  /* 0x000000010606a824 */ /* 0x000fe400078e0a0f */
[----:B------:R-:W-:Y:S01]  /*0e00*/  @!P2 VIADD R8, R8, 0x1 ;  /* 0x000000010808a836 */ /* 0x000fe20000000000 */
[----:B------:R-:W-:Y:S02]  /*0e10*/  ISETP.NE.AND P2, PT, R19, RZ, PT ;  /* 0x000000ff1300720c */ /* 0x000fe40003f45270 */
[----:B------:R-:W-:Y:S02]  /*0e20*/  ISETP.GE.U32.AND P0, PT, R6, R15, PT ;  /* 0x0000000f0600720c */ /* 0x000fe40003f06070 */
[----:B------:R-:W-:-:S04]  /*0e30*/  LOP3.LUT R6, R20, R19, RZ, 0x3c, !PT ;  /* 0x0000001314067212 */ /* 0x000fc800078e3cff */
[----:B------:R-:W-:Y:S01]  /*0e40*/  ISETP.GE.AND P3, PT, R6, RZ, PT ;  /* 0x000000ff0600720c */ /* 0x000fe20003f66270 */
[----:B------:R-:W-:-:S04]  /*0e50*/  IMAD.MOV R6, RZ, RZ, -R20 ;  /* 0x000000ffff067224 */ /* 0x000fc800078e0a14 */
[----:B------:R-:W-:Y:S02]  /*0e60*/  IMAD R6, R11, R6, R18 ;  /* 0x000000060b067224 */ /* 0x000fe400078e0212 */
[----:B------:R-:W-:-:S06]  /*0e70*/  @P0 VIADD R8, R8, 0x1 ;  /* 0x0000000108080836 */ /* 0x000fcc0000000000 */
[----:B------:R-:W-:Y:S01]  /*0e80*/  @!P3 IMAD.MOV R8, RZ, RZ, -R8 ;  /* 0x000000ffff08b224 */ /* 0x000fe200078e0a08 */
[----:B------:R-:W-:-:S05]  /*0e90*/  @!P2 LOP3.LUT R8, RZ, R19, RZ, 0x33, !PT ;  /* 0x00000013ff08a212 */ /* 0x000fca00078e33ff */
[----:B------:R-:W-:-:S04]  /*0ea0*/  IMAD.MOV R12, RZ, RZ, -R8 ;  /* 0x000000ffff0c7224 */ /* 0x000fc800078e0a08 */
[----:B------:R-:W-:Y:S01]  /*0eb0*/  IMAD R15, R19, R12, R20 ;  /* 0x0000000c130f7224 */ /* 0x000fe200078e0214 */
[----:B------:R-:W-:Y:S06]  /*0ec0*/  @!P1 BRA `(.L_x_12) ;  /* 0x00000000000c9947 */ /* 0x000fec0003800000 */
[----:B------:R-:W-:Y:S01]  /*0ed0*/  UCGABAR_WAIT ;  /* 0x0000000000007dc7 */ /* 0x000fe20008000000 */
[----:B------:R-:W-:Y:S01]  /*0ee0*/  CCTL.IVALL ;  /* 0x00000000ff00798f */ /* 0x000fe20002000000 */
[----:B------:R-:W-:Y:S05]  /*0ef0*/  BRA `(.L_x_13) ;  /* 0x0000000000047947 */ /* 0x000fea0003800000 */
.L_x_12:
[----:B------:R-:W-:Y:S06]  /*0f00*/  BAR.SYNC.DEFER_BLOCKING 0x0 ;  /* 0x0000000000007b1d */ /* 0x000fec0000010000 */
.L_x_13:
[----:B------:R-:W0:Y:S01]  /*0f10*/  LDC R11, c[0x0][0x290] ;  /* 0x0000a400ff0b7b82 */ /* 0x000e220000000800 */
[----:B------:R-:W-:Y:S01]  /*0f20*/  ISETP.NE.AND P0, PT, R10, RZ, PT ;  /* 0x000000ff0a00720c */ /* 0x000fe20003f05270 */
[----:B0-----:R-:W-:-:S05]  /*0f30*/  VIADD R7, R11, 0x1f ;  /* 0x0000001f0b077836 */ /* 0x001fca0000000000 */
[----:B------:R-:W-:-:S04]  /*0f40*/  SHF.R.S32.HI R12, RZ, 0x1f, R7 ;  /* 0x0000001fff0c7819 */ /* 0x000fc80000011407 */
[----:B------:R-:W-:-:S04]  /*0f50*/  LEA.HI R7, R12, R7, RZ, 0x5 ;  /* 0x000000070c077211 */ /* 0x000fc800078f28ff */
[----:B------:R-:W-:Y:S01]  /*0f60*/  SHF.R.S32.HI R7, RZ, 0x5, R7 ;  /* 0x00000005ff077819 */ /* 0x000fe20000011407 */
[----:B------:R-:W-:Y:S06]  /*0f70*/  @!P0 BRA `(.L_x_14) ;  /* 0x00000050002c8947 */ /* 0x000fec0003800000 */
[----:B------:R-:W-:-:S13]  /*0f80*/  ISETP.NE.AND P0, PT, R10, 0x1, PT ;  /* 0x000000010a00780c */ /* 0x000fda0003f05270 */
[----:B------:R-:W-:Y:S05]  /*0f90*/  @P0 EXIT ;  /* 0x000000000000094d */ /* 0x000fea0003800000 */
[----:B------:R-:W-:Y:S01]  /*0fa0*/  ISETP.GE.AND P0, PT, R11, 0x1, PT ;  /* 0x000000010b00780c */ /* 0x000fe20003f06270 */
[----:B------:R-:W-:Y:S01]  /*0fb0*/  UMOV UR4, URZ ;  /* 0x0000003f00047c82 */ /* 0x000fe20008000000 */
[----:B------:R-:W-:Y:S02]  /*0fc0*/  CS2R R86, SRZ ;  /* 0x0000000000567805 */ /* 0x000fe4000001ff00 */
[----:B------:R-:W-:Y:S02]  /*0fd0*/  CS2R R24, SRZ ;  /* 0x0000000000187805 */ /* 0x000fe4000001ff00 */
[----:B------:R-:W-:Y:S02]  /*0fe0*/  CS2R R26, SRZ ;  /* 0x00000000001a7805 */ /* 0x000fe4000001ff00 */
[----:B------:R-:W-:Y:S02]  /*0ff0*/  CS2R R28, SRZ ;  /* 0x00000000001c7805 */ /* 0x000fe4000001ff00 */
[----:B------:R-:W-:-:S02]  /*1000*/  CS2R R30, SRZ ;  /* 0x00000000001e7805 */ /* 0x000fc4000001ff00 */
[----:B------:R-:W-:Y:S02]  /*1010*/  CS2R R32, SRZ ;  /* 0x0000000000207805 */ /* 0x000fe4000001ff00 */
        /* <DEDUP_REMOVED lines=25> */
[----:B------:R-:W-:Y:S01]  /*11b0*/  CS2R R84, SRZ ;  /* 0x0000000000547805 */ /* 0x000fe2000001ff00 */
[----:B------:R-:W-:Y:S06]  /*11c0*/  @!P0 BRA `(.L_x_15) ;  /* 0x0000000000748947 */ /* 0x000fec0003800000 */
[----:B------:R-:W-:-:S04]  /*11d0*/  LOP3.LUT R9, R3, 0x1, RZ, 0xfc, !PT ;  /* 0x0000000103097812 */ /* 0x000fc800078efcff */
[----:B------:R-:W-:-:S13]  /*11e0*/  ISETP.NE.AND P0, PT, R9, 0x3, PT ;  /* 0x000000030900780c */ /* 0x000fda0003f05270 */
[----:B------:R-:W-:Y:S05]  /*11f0*/  @!P0 BRA `(.L_x_16) ;  /* 0x0000000000048947 */ /* 0x000fea0003800000 */
[----:B------:R-:W-:Y:S01]  /*1200*/  BPT.TRAP 0x1 ;  /* 0x000000040000795c */ /* 0x000fe20000300000 */
.L_x_16:
[----:B------:R-:W0:Y:S01]  /*1210*/  S2UR UR5, SR_CgaCtaId ;  /* 0x00000000000579c3 */ /* 0x000e220000008800 */
[----:B------:R-:W-:Y:S01]  /*1220*/  SHF.L.U32 R9, RZ, 0x1f, RZ ;  /* 0x0000001fff097819 */ /* 0x000fe200000006ff */
[----:B------:R-:W-:Y:S02]  /*1230*/  UMOV UR4, 0x400 ;  /* 0x0000040000047882 */ /* 0x000fe40000000000 */
[----:B0-----:R-:W-:-:S12]  /*1240*/  ULEA UR6, UR5, UR4, 0x18 ;  /* 0x0000000405067291 */ /* 0x001fd8000f8ec03f */
.L_x_17:
[----:B0-----:R-:W-:-:S04]  /*1250*/  IMAD.U32 R10, RZ, RZ, UR6 ;  /* 0x00000006ff0a7e24 */ /* 0x001fc8000f8e00ff */
[----:B------:R0:W1:Y:S03]  /*1260*/  SYNCS.PHASECHK.TRANS64.TRYWAIT P0, [R10+URZ+0x36000], R9 ;  /* 0x036000090a0075a7 */ /* 0x000066000800017f */
[----:B-1----:R-:W-:Y:S05]  /*1270*/  @!P0 NANOSLEEP.SYNCS 0x989680 ;  /* 0x009896800000895d */ /* 0x002fea0003900000 */
[----:B------:R-:W1:Y:S02]  /*1280*/  @!P0 SYNCS.PHASECHK.TRANS64 P0, [R10+URZ+0x36000], R9 ;  /* 0x036000090a0085a7 */ /* 0x000e64000800007f */
[----:B-1----:R-:W-:Y:S05]  /*1290*/  @!P0 BRA `(.L_x_17) ;  /* 0xfffffffc00ec8947 */ /* 0x002fea000383ffff */
[----:B------:R-:W-:Y:S01]  /*12a0*/  UIADD3 UR4, UR6, 0x12000, URZ ;  /* 0x0001200006047890 */ /* 0x000fe2000fffe03f */
[----:B------:R-:W-:Y:S01]  /*12b0*/  WARPGROUP.ARRIVE ;  /* 0x00000000000079c5 */ /* 0x000fe20000000000 */
[----:B------:R-:W-:Y:S02]  /*12c0*/  UMOV UR7, 0x40000040 ;  /* 0x4000004000077882 */ /* 0x000fe40000000000 */
[----:B------:R-:W-:Y:S02]  /*12d0*/  USHF.R.U32.HI UR5, URZ, 0x4, UR4 ;  /* 0x000000043f057899 */ /* 0x000fe40008011604 */
[----:B------:R-:W-:Y:S02]  /*12e0*/  USHF.R.U32.HI UR4, URZ, 0x4, UR6 ;  /* 0x000000043f047899 */ /* 0x000fe40008011606 */
[----:B------:R-:W-:Y:S02]  /*12f0*/  ULOP3.LUT UR5, UR5, 0x3fff, URZ, 0xc0, !UPT ;  /* 0x00003fff05057892 */ /* 0x000fe4000f8ec03f */
[----:B------:R-:W-:-:S02]  /*1300*/  ULOP3.LUT UR4, UR4, 0x3fff, URZ, 0xc0, !UPT ;  /* 0x00003fff04047892 */ /* 0x000fc4000f8ec03f */
[----:B------:R-:W-:-:S03]  /*1310*/  ULOP3.LUT UR6, UR5, 0x1000000, URZ, 0xfc, !UPT ;  /* 0x0100000005067892 */ /* 0x000fc6000f8efc3f */
[----:B------:R-:W-:-:S06]  /*1320*/  UMOV UR5, 0x40000040 ;  /* 0x4000004000057882 */ /* 0x000fcc0000000000 */
[----:B------:R-:W-:Y:S01]  /*1330*/  HGMMA.64x128x16.F32 R24, gdesc[UR4].tnspA.tnspB, RZ, !UPT ;  /* 0x61e00000041879f0 */ /* 0x000fe2000c7008ff */
[----:B------:R-:W-:Y:S02]  /*1340*/  UIADD3 UR4, UR4, 0x80, URZ ;  /* 0x0000008004047890 */ /* 0x000fe4000fffe03f */
[----:B------:R-:W-:Y:S01]  /*1350*/  UIADD3 UR6, UR6, 0x80, URZ ;  /* 0x0000008006067890 */ /* 0x000fe2000fffe03f */
[----:B------:R-:W-:Y:S01]  /*1360*/  UMOV UR5, 0x40000040 ;  /* 0x4000004000057882 */ /* 0x000fe20000000000 */
[----:B------:R-:W-:-:S07]  /*1370*/  UMOV UR7, 0x40000040 ;  /* 0x4000004000077882 */ /* 0x000fce0000000000 */
[----:B------:R-:W-:Y:S01]  /*1380*/  HGMMA.64x128x16.F32 R24, gdesc[UR4].tnspA.tnspB, R24, gsb0 ;  /* 0x61e00000041879f0 */ /* 0x000fe20008000818 */
[----:B------:R-:W-:-:S05]  /*1390*/  UMOV UR4, 0x1 ;  /* 0x0000000100047882 */ /* 0x000fca0000000000 */
.L_x_15:
[----:B0-----:R-:W-:-:S05]  /*13a0*/  VIMNMX R10, R7, 0x1, PT ;  /* 0x00000001070a7848 */ /* 0x001fca0003fe0100 */
[----:B------:R-:W-:-:S05]  /*13b0*/  IMAD.IADD R7, R7, 0x1, -R10 ;  /* 0x0000000107077824 */ /* 0x000fca00078e0a0a */
[----:B------:R-:W-:-:S13]  /*13c0*/  ISETP.GE.AND P0, PT, R7, 0x1, PT ;  /* 0x000000010700780c */ /* 0x000fda0003f06270 */
[----:B------:R-:W-:Y:S05]  /*13d0*/  @!P0 BRA `(.L_x_18) ;  /* 0x0000000000e88947 */ /* 0x000fea0003800000 */
[----:B------:R-:W0:Y:S01]  /*13e0*/  S2UR UR6, SR_CgaCtaId ;  /* 0x00000000000679c3 */ /* 0x000e220000008800 */
[----:B------:R-:W-:Y:S01]  /*13f0*/  UMOV UR5, 0x400 ;  /* 0x0000040000057882 */ /* 0x000fe20000000000 */
[----:B------:R-:W-:Y:S01]  /*1400*/  LOP3.LUT R14, R3, 0x1, RZ, 0xfc, !PT ;  /* 0x00000001030e7812 */ /* 0x000fe200078efcff */
[----:B------:R-:W-:Y:S01]  /*1410*/  IMAD.MOV.U32 R13, RZ, RZ, RZ ;  /* 0x000000ffff0d7224 */ /* 0x000fe200078e00ff */
[----:B------:R-:W-:Y:S01]  /*1420*/  UISETP.NE.U32.AND UP0, UPT, UR4, URZ, UPT ;  /* 0x0000003f0400728c */ /* 0x000fe2000bf05070 */
[----:B------:R-:W-:Y:S02]  /*1430*/  IMAD.MOV.U32 R9, RZ, RZ, R7 ;  /* 0x000000ffff097224 */ /* 0x000fe400078e0007 */
[----:B------:R-:W-:Y:S01]  /*1440*/  IMAD.MOV.U32 R10, RZ, RZ, RZ ;  /* 0x000000ffff0a7224 */ /* 0x000fe200078e00ff */
[----:B0-----:R-:W-:-:S04]  /*1450*/  ULEA UR5, UR6, UR5, 0x18 ;  /* 0x0000000506057291 */ /* 0x001fc8000f8ec03f */
[----:B------:R-:W-:-:S04]  /*1460*/  UIADD3 UR6, UR5, 0x12000, URZ ;  /* 0x0001200005067890 */ /* 0x000fc8000fffe03f */
[----:B------:R-:W-:Y:S02]  /*1470*/  USHF.R.U32.HI UR7, URZ, 0x4, UR6 ;  /* 0x000000043f077899 */ /* 0x000fe40008011606 */
[----:B------:R-:W-:Y:S02]  /*1480*/  USHF.R.U32.HI UR6, URZ, 0x4, UR5 ;  /* 0x000000043f067899 */ /* 0x000fe40008011605 */
[----:B------:R-:W-:Y:S02]  /*1490*/  ULOP3.LUT UR7, UR7, 0x3fff, URZ, 0xc0, !UPT ;  /* 0x00003fff07077892 */ /* 0x000fe4000f8ec03f */
[----:B------:R-:W-:Y:S02]  /*14a0*/  ULOP3.LUT UR6, UR6, 0x3fff, URZ, 0xc0, !UPT ;  /* 0x00003fff06067892 */ /* 0x000fe4000f8ec03f */
[----:B------:R-:W-:-:S12]  /*14b0*/  ULOP3.LUT UR7, UR7, 0x1000000, URZ, 0xfc, !UPT ;  /* 0x0100000007077892 */ /* 0x000fd8000f8efc3f */
.L_x_23:
[----:B------:R-:W-:-:S13]  /*14c0*/  ISETP.NE.AND P1, PT, R14, 0x3, PT ;  /* 0x000000030e00780c */ /* 0x000fda0003f25270 */
[----:B------:R-:W-:Y:S05]  /*14d0*/  @!P1 BRA `(.L_x_19) ;  /* 0x0000000000049947 */ /* 0x000fea0003800000 */
[----:B------:R-:W-:Y:S01]  /*14e0*/  BPT.TRAP 0x1 ;  /* 0x000000040000795c */ /* 0x000fe20000300000 */
.L_x_19:
[----:B------:R-:W-:Y:S01]  /*14f0*/  SHF.L.U32 R11, R13, 0x1f, RZ ;  /* 0x0000001f0d0b7819 */ /* 0x000fe200000006ff */
[----:B------:R-:W-:-:S12]  /*1500*/  ULEA UR8, UR4, UR5, 0x3 ;  /* 0x0000000504087291 */ /* 0x000fd8000f8e183f */
.L_x_20:
[----:B0-----:R-:W-:-:S04]  /*1510*/  IMAD.U32 R12, RZ, RZ, UR8 ;  /* 0x00000008ff0c7e24 */ /* 0x001fc8000f8e00ff */
[----:B------:R0:W1:Y:S03]  /*1520*/  SYNCS.PHASECHK.TRANS64.TRYWAIT P0, [R12+URZ+0x36000], R11 ;  /* 0x0360000b0c0075a7 */ /* 0x000066000800017f */
[----:B-1----:R-:W-:Y:S05]  /*1530*/  @!P0 NANOSLEEP.SYNCS 0x989680 ;  /* 0x009896800000895d */ /* 0x002fea0003900000 */
[----:B------:R-:W1:Y:S02]  /*1540*/  @!P0 SYNCS.PHASECHK.TRANS64 P0, [R12+URZ+0x36000], R11 ;  /* 0x0360000b0c0085a7 */ /* 0x000e64000800007f */
[----:B-1----:R-:W-:Y:S05]  /*1550*/  @!P0 BRA `(.L_x_20) ;  /* 0xfffffffc00ec8947 */ /* 0x002fea000383ffff */
[----:B------:R-:W-:Y:S01]  /*1560*/  ULEA UR8, UR4, UR6, 0x8 ;  /* 0x0000000604087291 */ /* 0x000fe2000f8e403f */
[----:B------:R-:W-:Y:S01]  /*1570*/  WARPGROUP.ARRIVE ;  /* 0x00000000000079c5 */ /* 0x000fe20000000000 */
[----:B------:R-:W-:Y:S01]  /*1580*/  ULEA UR10, UR4, UR7, 0x9 ;  /* 0x00000007040a7291 */ /* 0x000fe2000f8e483f */
[----:B------:R-:W-:Y:S01]  /*1590*/  UMOV UR9, 0x40000040 ;  /* 0x4000004000097882 */ /* 0x000fe20000000000 */
[----:B------:R-:W-:-:S07]  /*15a0*/  UMOV UR11, 0x40000040 ;  /* 0x40000040000b7882 */ /* 0x000fce0000000000 */
[----:B------:R-:W-:Y:S01]  /*15b0*/  HGMMA.64x128x16.F32 R24, gdesc[UR8].tnspA.tnspB, R24, UP0 ;  /* 0x61e00000081879f0 */ /* 0x000fe2000bf00818 */
[----:B------:R-:W-:Y:S02]  /*15c0*/  UIADD3 UR8, UR8, 0x80, URZ ;  /* 0x0000008008087890 */ /* 0x000fe4000fffe03f */
[----:B------:R-:W-:Y:S01]  /*15d0*/  UIADD3 UR10, UR10, 0x80, URZ ;  /* 0x000000800a0a7890 */ /* 0x000fe2000fffe03f */
[----:B------:R-:W-:Y:S01]  /*15e0*/  UMOV UR9, 0x40000040 ;  /* 0x4000004000097882 */ /* 0x000fe20000000000 */
[----:B------:R-:W-:-:S07]  /*15f0*/  UMOV UR11, 0x40000040 ;  /* 0x40000040000b7882 */ /* 0x000fce0000000000 */
[----:B------:R-:W-:Y:S03]  /*1600*/  HGMMA.64x128x16.F32 R24, gdesc[UR8].tnspA.tnspB, R24, gsb0 ;  /* 0x61e00000081879f0 */ /* 0x000fe60008000818 */
[----:B------:R-:W-:Y:S02]  /*1610*/  WARPGROUP.DEPBAR.LE gsb0, 0x1 ;  /* 0x00008000000079c5 */ /* 0x000fe40000010100 */
[----:B------:R-:W-:Y:S05]  /*1620*/  @!P1 BRA `(.L_x_21) ;  /* 0x0000000000049947 */ /* 0x000fea0003800000 */
[----:B------:R-:W-:Y:S01]  /*1630*/  BPT.TRAP 0x1 ;  /* 0x000000040000795c */ /* 0x000fe20000300000 */
.L_x_21:
[----:B------:R-:W-:-:S13]  /*1640*/  ISETP.NE.AND P0, PT, R5, RZ, PT ;  /* 0x000000ff0500720c */ /* 0x000fda0003f05270 */
[----:B0-----:R-:W-:-:S05]  /*1650*/  @P0 LEA R11, R10, UR5, 0x3 ;  /* 0x000000050a0b0c11 */ /* 0x001fca000f8e18ff */
[----:B------:R-:W-:-:S05]  /*1660*/  @P0 VIADD R11, R11, 0x36090 ;  /* 0x000360900b0b0836 */ /* 0x000fca0000000000 */
[----:B------:R-:W-:-:S04]  /*1670*/  @P0 PRMT R11, R2, 0x654, R11 ;  /* 0x00000654020b0816 */ /* 0x000fc8000000000b */
[----:B------:R0:W-:Y:S01]  /*1680*/  @P0 SYNCS.ARRIVE.TRANS64.RED.A1T0 RZ, [R11+URZ], RZ ;  /* 0x000000ff0bff09a7 */ /* 0x0001e2000810043f */
[----:B------:R-:W-:-:S13]  /*1690*/  ISETP.GT.U32.AND P0, PT, R3, 0x1, PT ;  /* 0x000000010300780c */ /* 0x000fda0003f04070 */
[----:B0-----:R-:W-:Y:S05]  /*16a0*/  @P0 BRA `(.L_x_22) ;  /* 0x0000000000040947 */ /* 0x001fea0003800000 */
[----:B------:R-:W-:Y:S01]  /*16b0*/  BPT.TRAP 0x1 ;  /* 0x000000040000795c */ /* 0x000fe20000300000 */
.L_x_22:
[----:B------:R-:W-:Y:S01]  /*16c0*/  UIADD3 UR4, UR4, 0x1, URZ ;  /* 0x0000000104047890 */ /* 0x000fe2000fffe03f */
[C---:B------:R-:W-:Y:S01]  /*16d0*/  ISETP.GT.AND P1, PT, R9.reuse, 0x1, PT ;  /* 0x000000010900780c */ /* 0x040fe20003f24270 */
[----:B------:R-:W-:Y:S02]  /*16e0*/  VIADD R10, R10, 0x1 ;  /* 0x000000010a0a7836 */ /* 0x000fe40000000000 */
[----:B------:R-:W-:Y:S01]  /*16f0*/  UISETP.NE.AND UP0, UPT, UR4, 0x12, UPT ;  /* 0x000000120400788c */ /* 0x000fe2000bf05270 */
[----:B------:R-:W-:Y:S02]  /*1700*/  VIADD R9, R9, 0xffffffff ;  /* 0xffffffff09097836 */ /* 0x000fe40000000000 */
[C---:B------:R-:W-:Y:S01]  /*1710*/  ISETP.NE.AND P0, PT, R10.reuse, 0x12, PT ;  /* 0x000000120a00780c */ /* 0x040fe20003f05270 */
[----:B------:R-:W-:Y:S02]  /*1720*/  USEL UR8, URZ, 0x1, UP0 ;  /* 0x000000013f087887 */ /* 0x000fe40008000000 */
[----:B------:R-:W-:Y:S01]  /*1730*/  USEL UR4, UR4, URZ, UP0 ;  /* 0x0000003f04047287 */ /* 0x000fe20008000000 */
[----:B------:R-:W-:Y:S01]  /*1740*/  SEL R10, R10, RZ, P0 ;  /* 0x000000ff0a0a7207 */ /* 0x000fe20000000000 */
[----:B------:R-:W-:-:S02]  /*1750*/  UPLOP3.LUT UP0, UPT, UPT, UPT, UPT, 0x80, 0x0 ;  /* 0x000000000000789c */ /* 0x000fc40003f0f070 */
[----:B------:R-:W-:Y:S01]  /*1760*/  LOP3.LUT R13, R13, UR8, RZ, 0x3c, !PT ;  /* 0x000000080d0d7c12 */ /* 0x000fe2000f8e3cff */
[----:B------:R-:W-:Y:S08]  /*1770*/  @P1 BRA `(.L_x_23) ;  /* 0xfffffffc00501947 */ /* 0x000ff0000383ffff */
.L_x_18:
[----:B------:R-:W0:Y:S01]  /*1780*/  LDC R9, c[0x0][0x290] ;  /* 0x0000a400ff097b82 */ /* 0x000e220000000800 */
[----:B------:R-:W-:Y:S02]  /*1790*/  WARPGROUP.DEPBAR.LE gsb0, 0x0 ;  /* 0x00008000000079c5 */ /* 0x000fe40000010000 */
[----:B0-----:R-:W-:-:S13]  /*17a0*/  ISETP.GE.AND P0, PT, R9, 0x1, PT ;  /* 0x000000010900780c */ /* 0x001fda0003f06270 */
[----:B------:R-:W-:Y:S05]  /*17b0*/  @!P0 BRA `(.L_x_24) ;  /* 0x0000000000548947 */ /* 0x000fea0003800000 */
[----:B------:R-:W-:-:S04]  /*17c0*/  LOP3.LUT R9, R3, 0x1, RZ, 0xfc, !PT ;  /* 0x0000000103097812 */ /* 0x000fc800078efcff */
[----:B------:R-:W-:-:S13]  /*17d0*/  ISETP.NE.AND P0, PT, R9, 0x3, PT ;  /* 0x000000030900780c */ /* 0x000fda0003f05270 */
[----:B------:R-:W-:Y:S05]  /*17e0*/  @!P0 BRA `(.L_x_25) ;  /* 0x0000000000048947 */ /* 0x000fea0003800000 */
[----:B------:R-:W-:Y:S01]  /*17f0*/  BPT.TRAP 0x1 ;  /* 0x000000040000795c */ /* 0x000fe20000300000 */
.L_x_25:
[----:B------:R-:W-:Y:S01]  /*1800*/  ISETP.NE.AND P0, PT, R5, RZ, PT ;  /* 0x000000ff0500720c */ /* 0x000fe20003f05270 */
[----:B------:R-:W-:Y:S01]  /*1810*/  BSSY B0, `(.L_x_26) ;  /* 0x000000d000007945 */ /* 0x000fe20003800000 */
[----:B------:R-:W-:-:S11]  /*1820*/  ISETP.GT.U32.AND P1, PT, R3, 0x1, PT ;  /* 0x000000010300780c */ /* 0x000fd60003f24070 */
[----:B------:R-:W-:Y:S05]  /*1830*/  @!P0 BRA `(.L_x_27) ;  /* 0x0000000000288947 */ /* 0x000fea0003800000 */
[----:B------:R-:W0:Y:S01]  /*1840*/  S2R R12, SR_CgaCtaId ;  /* 0x00000000000c7919 */ /* 0x000e220000008800 */
[----:B------:R-:W-:Y:S01]  /*1850*/  IMAD.WIDE.U32 R10, R7, 0x38e38e39, RZ ;  /* 0x38e38e39070a7825 */ /* 0x000fe200078e00ff */
[----:B------:R-:W-:-:S04]  /*1860*/  MOV R3, 0x400 ;  /* 0x0000040000037802 */ /* 0x000fc80000000f00 */
[----:B------:R-:W-:-:S05]  /*1870*/  SHF.R.U32.HI R10, RZ, 0x2, R11 ;  /* 0x00000002ff0a7819 */ /* 0x000fca000001160b */
[----:B------:R-:W-:Y:S01]  /*1880*/  IMAD R7, R10, -0x12, R7 ;  /* 0xffffffee0a077824 */ /* 0x000fe200078e0207 */
[----:B0-----:R-:W-:-:S05]  /*1890*/  LEA R12, R12, R3, 0x18 ;  /* 0x000000030c0c7211 */ /* 0x001fca00078ec0ff */
[----:B------:R-:W-:-:S04]  /*18a0*/  IMAD R7, R7, 0x8, R12 ;  /* 0x0000000807077824 */ /* 0x000fc800078e020c */
[----:B------:R-:W-:-:S05]  /*18b0*/  VIADD R7, R7, 0x36090 ;  /* 0x0003609007077836 */ /* 0x000fca0000000000 */
[----:B------:R-:W-:-:S04]  /*18c0*/  PRMT R7, R2, 0x654, R7 ;  /* 0x0000065402077816 */ /* 0x000fc80000000007 */
[----:B------:R0:W-:Y:S03]  /*18d0*/  SYNCS.ARRIVE.TRANS64.RED.A1T0 RZ, [R7+URZ], RZ ;  /* 0x000000ff07ff79a7 */ /* 0x0001e6000810043f */
.L_x_27:
[----:B------:R-:W-:Y:S05]  /*18e0*/  BSYNC B0 ;  /* 0x0000000000007941 */ /* 0x000fea0003800000 */
.L_x_26:
[----:B------:R-:W-:Y:S05]  /*18f0*/  @P1 BRA `(.L_x_24) ;  /* 0x0000000000041947 */ /* 0x000fea0003800000 */
[----:B------:R-:W-:Y:S01]  /*1900*/  BPT.TRAP 0x1 ;  /* 0x000000040000795c */ /* 0x000fe20000300000 */
.L_x_24:
[----:B------:R-:W1:Y:S01]  /*1910*/  S2R R2, SR_TID.X ;  /* 0x0000000000027919 */ /* 0x000e620000002100 */
[----:B------:R-:W4:Y:S01]  /*1920*/  LDC.64 R10, c[0x0][0x280] ;  /* 0x0000a000ff0a7b82 */ /* 0x000f220000000a00 */
[----:B------:R-:W-:Y:S01]  /*1930*/  SHF.R.S32.HI R88, RZ, 0x1f, R8 ;  /* 0x0000001fff587819 */ /* 0x000fe20000011408 */
[----:B------:R-:W0:Y:S06]  /*1940*/  S2R R13, SR_CTAID.X ;  /* 0x00000000000d7919 */ /* 0x000e2c0000002500 */
[----:B------:R-:W2:Y:S01]  /*1950*/  LDC.64 R16, c[0x0][0x5d0] ;  /* 0x00017400ff107b82 */ /* 0x000ea20000000a00 */
[----:B-1----:R-:W-:-:S04]  /*1960*/  SHF.R.S32.HI R3, RZ, 0x1f, R2 ;  /* 0x0000001fff037819 */ /* 0x002fc80000011402 */
[----:B------:R-:W-:Y:S01]  /*1970*/  LEA.HI R3, R3, R2, RZ, 0x7 ;  /* 0x0000000203037211 */ /* 0x000fe200078f38ff */
[----:B0-----:R-:W-:-:S03]  /*1980*/  IMAD.SHL.U32 R14, R13, 0x40, RZ ;  /* 0x000000400d0e7824 */ /* 0x001fc600078e00ff */
[----:B------:R-:W-:-:S05]  /*1990*/  LOP3.LUT R3, R3, 0xffffff80, RZ, 0xc0, !PT ;  /* 0xffffff8003037812 */ /* 0x000fca00078ec0ff */
[----:B------:R-:W-:-:S05]  /*19a0*/  IMAD.IADD R5, R2, 0x1, -R3 ;  /* 0x0000000102057824 */ /* 0x000fca00078e0a03 */
[----:B------:R-:W-:-:S04]  /*19b0*/  SHF.R.S32.HI R12, RZ, 0x1f, R5 ;  /* 0x0000001fff0c7819 */ /* 0x000fc80000011405 */
[----:B------:R-:W-:-:S04]  /*19c0*/  LEA.HI R2, R12, R5, RZ, 0x2 ;  /* 0x000000050c027211 */ /* 0x000fc800078f10ff */
[--C-:B------:R-:W-:Y:S02]  /*19d0*/  SHF.R.S32.HI R18, RZ, 0x2, R2.reuse ;  /* 0x00000002ff127819 */ /* 0x100fe40000011402 */
[----:B------:R-:W-:Y:S02]  /*19e0*/  SHF.R.S32.HI R3, RZ, 0x1f, R2 ;  /* 0x0000001fff037819 */ /* 0x000fe40000011402 */
[----:B------:R-:W-:Y:S02]  /*19f0*/  LOP3.LUT R2, R2, 0xfffffffc, RZ, 0xc0, !PT ;  /* 0xfffffffc02027812 */ /* 0x000fe400078ec0ff */
[----:B------:R-:W-:-:S04]  /*1a00*/  LEA.HI R3, R3, R18, RZ, 0x3 ;  /* 0x0000001203037211 */ /* 0x000fc800078f18ff */
[----:B------:R-:W-:-:S05]  /*1a10*/  LOP3.LUT R3, R3, 0xfffffff8, RZ, 0xc0, !PT ;  /* 0xfffffff803037812 */ /* 0x000fca00078ec0ff */
[----:B------:R-:W-:Y:S01]  /*1a20*/  IMAD.IADD R18, R18, 0x1, -R3 ;  /* 0x0000000112127824 */ /* 0x000fe200078e0a03 */
[----:B------:R-:W-:Y:S01]  /*1a30*/  LEA.HI R3, R12, R5, RZ, 0x5 ;  /* 0x000000050c037211 */ /* 0x000fe200078f28ff */
[----:B------:R-:W-:Y:S02]  /*1a40*/  IMAD.IADD R12, R5, 0x1, -R2 ;  /* 0x00000001050c7824 */ /* 0x000fe400078e0a02 */
[----:B------:R-:W-:Y:S01]  /*1a50*/  IMAD.SHL.U32 R5, R6, 0x80, RZ ;  /* 0x0000008006057824 */ /* 0x000fe200078e00ff */
[----:B------:R-:W-:Y:S01]  /*1a60*/  SHF.R.S32.HI R19, RZ, 0x1f, R18 ;  /* 0x0000001fff137819 */ /* 0x000fe20000011412 */
[----:B------:R-:W-:Y:S01]  /*1a70*/  IMAD.SHL.U32 R2, R12, 0x2, RZ ;  /* 0x000000020c027824 */ /* 0x000fe200078e00ff */
[----:B------:R-:W-:Y:S02]  /*1a80*/  SHF.R.S32.HI R9, RZ, 0x5, R3 ;  /* 0x00000005ff097819 */ /* 0x000fe40000011403 */
[----:B----4-:R-:W-:Y:S02]  /*1a90*/  ISETP.GE.AND P0, PT, R5, R11, PT ;  /* 0x0000000b0500720c */ /* 0x010fe40003f06270 */
[----:B------:R-:W-:Y:S01]  /*1aa0*/  SHF.R.S32.HI R3, RZ, 0x1f, R2 ;  /* 0x0000001fff037819 */ /* 0x000fe20000011402 */
[----:B------:R-:W-:Y:S01]  /*1ab0*/  IMAD.WIDE R6, R9, 0x10, R18 ;  /* 0x0000001009067825 */ /* 0x000fe200078e0212 */
[----:B------:R-:W-:-:S03]  /*1ac0*/  ISETP.GE.OR P0, PT, R14, R10, P0 ;  /* 0x0000000a0e00720c */ /* 0x000fc60000706670 */
[----:B------:R-:W-:Y:S01]  /*1ad0*/  IMAD.WIDE R6, R13, 0x40, R6 ;  /* 0x000000400d067825 */ /* 0x000fe200078e0206 */
[----:B------:R-:W-:-:S03]  /*1ae0*/  SHF.R.S32.HI R13, RZ, 0x1f, R5 ;  /* 0x0000001fff0d7819 */ /* 0x000fc60000011405 */
[-C--:B--2---:R-:W-:Y:S02]  /*1af0*/  IMAD R22, R7, R16.reuse, RZ ;  /* 0x0000001007167224 */ /* 0x084fe400078e02ff */
[----:B------:R-:W-:-:S04]  /*1b00*/  IMAD.WIDE.U32 R20, R6, R16, R2 ;  /* 0x0000001006147225 */ /* 0x000fc800078e0002 */
[----:B------:R-:W-:Y:S05]  /*1b10*/  @P0 EXIT ;  /* 0x000000000000094d */ /* 0x000fea0003800000 */
[----:B------:R-:W-:Y:S01]  /*1b20*/  ULDC.64 UR6, c[0x0][0x288] ;  /* 0x0000a20000067ab9 */ /* 0x000fe20000000a00 */
[----:B------:R-:W-:Y:S01]  /*1b30*/  IMAD R22, R6, R17, R22 ;  /* 0x0000001106167224 */ /* 0x000fe200078e0216 */
[----:B------:R-:W-:Y:S01]  /*1b40*/  ISETP.GE.AND P0, PT, R15, UR6, PT ;  /* 0x000000060f007c0c */ /* 0x000fe2000bf06270 */
[----:B------:R-:W-:Y:S01]  /*1b50*/  ULDC.64 UR4, c[0x0][0x5e0] ;  /* 0x0001780000047ab9 */ /* 0x000fe20000000a00 */
[----:B------:R-:W-:Y:S01]  /*1b60*/  IADD3 R20, P1, R5, R20, RZ ;  /* 0x0000001405147210 */ /* 0x000fe20007f3e0ff */
[----:B------:R-:W-:Y:S01]  /*1b70*/  IMAD R23, R88, UR4, RZ ;  /* 0x0000000458177c24 */ /* 0x000fe2000f8e02ff */
[----:B------:R-:W-:Y:S01]  /*1b80*/  ISETP.GE.OR P0, PT, R8, UR7, P0 ;  /* 0x0000000708007c0c */ /* 0x000fe20008706670 */
[----:B------:R-:W-:Y:S01]  /*1b90*/  IMAD R12, R12, -0x2, R11 ;  /* 0xfffffffe0c0c7824 */ /* 0x000fe200078e020b */
[----:B------:R-:W-:Y:S01]  /*1ba0*/  IADD3.X R21, R13, R21, R22, P1, !PT ;  /* 0x000000150d157210 */ /* 0x000fe20000ffe416 */
[----:B------:R-:W-:Y:S01]  /*1bb0*/  IMAD R89, R8, UR5, R23 ;  /* 0x0000000508597c24 */ /* 0x000fe2000f8e0217 */
[----:B------:R-:W-:Y:S01]  /*1bc0*/  SHF.R.S32.HI R22, RZ, 0x1f, R15 ;  /* 0x0000001fff167819 */ /* 0x000fe2000001140f */
[----:B------:R-:W-:-:S02]  /*1bd0*/  IMAD R23, R9, -0x10, -R14 ;  /* 0xfffffff009177824 */ /* 0x000fc400078e0a0e */
[----:B------:R-:W-:Y:S01]  /*1be0*/  IMAD.WIDE.U32 R20, R8, UR4, R20 ;  /* 0x0000000408147c25 */ /* 0x000fe2000f8e0014 */
[----:B------:R-:W-:-:S03]  /*1bf0*/  ULDC.64 UR4, c[0x0][0x5d8] ;  /* 0x0001760000047ab9 */ /* 0x000fc60000000a00 */
[----:B------:R-:W-:Y:S02]  /*1c00*/  IMAD R14, R22, UR4, RZ ;  /* 0x00000004160e7c24 */ /* 0x000fe4000f8e02ff */
[----:B------:R-:W-:Y:S01]  /*1c10*/  IMAD.IADD R11, R21, 0x1, R89 ;  /* 0x00000001150b7824 */ /* 0x000fe200078e0259 */
[----:B------:R-:W-:Y:S06]  /*1c20*/  @P0 EXIT ;  /* 0x000000000000094d */ /* 0x000fec0003800000 */
[----:B------:R-:W-:Y:S01]  /*1c30*/  IMAD.IADD R9, R12, 0x1, -R5 ;  /* 0x000000010c097824 */ /* 0x000fe200078e0a05 */
[----:B------:R-:W-:Y:S01]  /*1c40*/  IADD3 R12, R23, R10, -R18 ;  /* 0x0000000a170c7210 */ /* 0x000fe20007ffe812 */
[----:B------:R-:W-:Y:S01]  /*1c50*/  IMAD.MOV.U32 R10, RZ, RZ, R20 ;  /* 0x000000ffff0a7224 */ /* 0x000fe200078e0014 */
[----:B---3-5:R-:W-:Y:S01]  /*1c60*/  FSETP.NEU.AND P1, PT, R4, RZ, PT ;  /* 0x000000ff0400720b */ /* 0x028fe20003f2d000 */
[----:B------:R-:W-:Y:S01]  /*1c70*/  IMAD R21, R15, UR5, R14 ;  /* 0x000000050f157c24 */ /* 0x000fe2000f8e020e */
[----:B------:R-:W-:Y:S01]  /*1c80*/  ISETP.GT.AND P0, PT, R9, RZ, PT ;  /* 0x000000ff0900720c */ /* 0x000fe20003f04270 */
[----:B------:R-:W-:Y:S01]  /*1c90*/  IMAD.WIDE.U32 R10, R15, UR4, R10 ;  /* 0x000000040f0a7c25 */ /* 0x000fe2000f8e000a */
[----:B------:R-:W-:Y:S01]  /*1ca0*/  ULDC.64 UR4, c[0x0][0x5b8] ;  /* 0x00016e0000047ab9 */ /* 0x000fe20000000a00 */
[----:B------:R-:W-:Y:S02]  /*1cb0*/  SHF.L.U64.HI R18, R16, 0x3, R17 ;  /* 0x0000000310127819 */ /* 0x000fe40000010211 */
[----:B------:R-:W-:Y:S01]  /*1cc0*/  IMAD R14, R22, UR4, RZ ;  /* 0x00000004160e7c24 */ /* 0x000fe2000f8e02ff */
[----:B------:R-:W-:Y:S01]  /*1cd0*/  ISETP.GT.AND P2, PT, R12, RZ, P0 ;  /* 0x000000ff0c00720c */ /* 0x000fe20000744270 */
[----:B------:R-:W-:-:S02]  /*1ce0*/  IMAD.SHL.U32 R19, R16, 0x8, RZ ;  /* 0x0000000810137824 */ /* 0x000fc400078e00ff */
[----:B------:R-:W-:Y:S02]  /*1cf0*/  IMAD R91, R15, UR5, R14 ;  /* 0x000000050f5b7c24 */ /* 0x000fe4000f8e020e */
[----:B------:R-:W-:Y:S01]  /*1d00*/  IMAD.IADD R17, R11, 0x1, R21 ;  /* 0x000000010b117824 */ /* 0x000fe200078e0215 */
[----:B------:R-:W-:Y:S07]  /*1d10*/  @!P1 BRA `(.L_x_28) ;  /* 0x0000003000249947 */ /* 0x000fee0003800000 */
[----:B------:R-:W-:Y:S01]  /*1d20*/  IADD3 R20, P1, R5, R2, RZ ;  /* 0x0000000205147210 */ /* 0x000fe20007f3e0ff */
[----:B------:R-:W-:Y:S01]  /*1d30*/  ULDC.64 UR6, c[0x0][0x5c0] ;  /* 0x0001700000067ab9 */ /* 0x000fe20000000a00 */
[----:B------:R-:W-:Y:S01]  /*1d40*/  ULDC.64 UR8, c[0x0][0x5b0] ;  /* 0x00016c0000087ab9 */ /* 0x000fe20000000a00 */
[----:B------:R-:W-:Y:S01]  /*1d50*/  IMAD R11, R88, UR6, RZ ;  /* 0x00000006580b7c24 */ /* 0x000fe2000f8e02ff */
[----:B------:R-:W-:Y:S01]  /*1d60*/  ULDC.64 UR10, c[0x0][0x5a8] ;  /* 0x00016a00000a7ab9 */ /* 0x000fe20000000a00 */
[----:B------:R-:W-:Y:S02]  /*1d70*/  IMAD.X R21, R13, 0x1, R3, P1 ;  /* 0x000000010d157824 */ /* 0x000fe400008e0603 */
[C---:B------:R-:W-:Y:S02]  /*1d80*/  IMAD R11, R8.reuse, UR7, R11 ;  /* 0x00000007080b7c24 */ /* 0x040fe4000f8e020b */
[----:B------:R-:W-:-:S04]  /*1d90*/  IMAD.WIDE.U32 R20, R8, UR6, R20 ;  /* 0x0000000608147c25 */ /* 0x000fc8000f8e0014 */
[----:B------:R-:W-:Y:S02]  /*1da0*/  IMAD.IADD R21, R21, 0x1, R11 ;  /* 0x0000000115157824 */ /* 0x000fe400078e020b */
[----:B------:R-:W-:Y:S02]  /*1db0*/  IMAD R89, R7, UR8, RZ ;  /* 0x0000000807597c24 */ /* 0x000fe4000f8e02ff */
[----:B------:R-:W-:-:S04]  /*1dc0*/  IMAD.WIDE.U32 R20, R15, UR4, R20 ;  /* 0x000000040f147c25 */ /* 0x000fc8000f8e0014 */
[----:B------:R-:W-:Y:S02]  /*1dd0*/  IMAD.IADD R23, R91, 0x1, R21 ;  /* 0x000000015b177824 */ /* 0x000fe400078e0215 */
[----:B------:R-:W-:Y:S02]  /*1de0*/  IMAD.MOV.U32 R22, RZ, RZ, R20 ;  /* 0x000000ffff167224 */ /* 0x000fe400078e0014 */
[C---:B------:R-:W-:Y:S02]  /*1df0*/  IMAD R97, R6.reuse, UR9, R89 ;  /* 0x0000000906617c24 */ /* 0x040fe4000f8e0259 */
[----:B------:R-:W-:-:S04]  /*1e00*/  IMAD.WIDE.U32 R88, R6, UR8, R22 ;  /* 0x0000000806587c25 */ /* 0x000fc8000f8e0016 */
[----:B------:R-:W-:Y:S01]  /*1e10*/  IMAD.IADD R89, R89, 0x1, R97 ;  /* 0x0000000159597824 */ /* 0x000fe200078e0261 */
[----:B------:R-:W-:-:S04]  /*1e20*/  LEA R92, P1, R88, UR10, 0x1 ;  /* 0x0000000a585c7c11 */ /* 0x000fc8000f8208ff */
[----:B------:R-:W-:-:S05]  /*1e30*/  LEA.HI.X R93, R88, UR11, R89, 0x1, P1 ;  /* 0x0000000b585d7c11 */ /* 0x000fca00088f0c59 */
[----:B------:R0:W2:Y:S01]  /*1e40*/  @P2 LDG.E.LTC128B.U16 R94, desc[UR12][R92.64] ;  /* 0x0000000c5c5e2981 */ /* 0x0000a2000c1e1520 */
[----:B------:R-:W-:Y:S01]  /*1e50*/  IMAD.WIDE.U32 R88, R15, UR4, RZ ;  /* 0x000000040f587c25 */ /* 0x000fe2000f8e00ff */
[----:B------:R-:W-:Y:S01]  /*1e60*/  ULDC.64 UR4, c[0x0][0x5c8] ;  /* 0x0001720000047ab9 */ /* 0x000fe20000000a00 */
[----:B------:R-:W-:Y:S01]  /*1e70*/  ISETP.GT.AND P1, PT, R9, 0x1, PT ;  /* 0x000000010900780c */ /* 0x000fe20003f24270 */
[----:B------:R-:W-:Y:S01]  /*1e80*/  BSSY B0, `(.L_x_29) ;  /* 0x0000015000007945 */ /* 0x000fe20003800000 */
[----:B------:R-:W-:Y:S02]  /*1e90*/  IMAD.IADD R91, R89, 0x1, R91 ;  /* 0x00000001595b7824 */ /* 0x000fe400078e025b */
[----:B------:R-:W-:-:S04]  /*1ea0*/  IMAD.MOV.U32 R90, RZ, RZ, R88 ;  /* 0x000000ffff5a7224 */ /* 0x000fc800078e0058 */
[----:B------:R-:W-:-:S04]  /*1eb0*/  IMAD.WIDE.U32 R14, R6, UR8, R90 ;  /* 0x00000008060e7c25 */ /* 0x000fc8000f8e005a */
[----:B------:R-:W-:Y:S02]  /*1ec0*/  IMAD.IADD R15, R97, 0x1, R15 ;  /* 0x00000001610f7824 */ /* 0x000fe400078e020f */
[----:B------:R-:W-:-:S04]  /*1ed0*/  IMAD.WIDE.U32 R14, R8, UR6, R14 ;  /* 0x00000006080e7c25 */ /* 0x000fc8000f8e000e */
[----:B------:R-:W-:Y:S01]  /*1ee0*/  IMAD.IADD R15, R11, 0x1, R15 ;  /* 0x000000010b0f7824 */ /* 0x000fe200078e020f */
[----:B0-----:R-:W-:Y:S02]  /*1ef0*/  IADD3 R92, P4, P5, R5, R14, R2 ;  /* 0x0000000e055c7210 */ /* 0x001fe40007d9e002 */
[C---:B------:R-:W-:Y:S02]  /*1f00*/  LEA R14, P3, R10.reuse, UR4, 0x1 ;  /* 0x000000040a0e7c11 */ /* 0x040fe4000f8608ff */
[----:B------:R-:W-:Y:S02]  /*1f10*/  IADD3.X R93, R13, R15, R3, P4, P5 ;  /* 0x0000000f0d5d7210 */ /* 0x000fe400027ea403 */
[----:B------:R-:W-:Y:S02]  /*1f20*/  LEA.HI.X R15, R10, UR5, R17, 0x1, P3 ;  /* 0x000000050a0f7c11 */ /* 0x000fe400098f0c11 */
[----:B------:R-:W-:Y:S02]  /*1f30*/  ISETP.GT.AND P3, PT, R12, RZ, P1 ;  /* 0x000000ff0c00720c */ /* 0x000fe40000f64270 */
[----:B------:R-:W-:-:S04]  /*1f40*/  LEA R16, P4, R92, UR10, 0x1 ;  /* 0x0000000a5c107c11 */ /* 0x000fc8000f8808ff */
[----:B------:R-:W-:Y:S01]  /*1f50*/  LEA.HI.X R17, R92, UR11, R93, 0x1, P4 ;  /* 0x0000000b5c117c11 */ /* 0x000fe2000a0f0c5d */
[----:B--2---:R-:W-:-:S05]  /*1f60*/  HADD2.F32 R95, -RZ, R94.H0_H0 ;  /* 0x2000005eff5f7230 */ /* 0x004fca0000004100 */
[----:B------:R-:W-:-:S04]  /*1f70*/  FMUL R95, R95, R4 ;  /* 0x000000045f5f7220 */ /* 0x000fc80000400000 */
[----:B------:R-:W-:-:S05]  /*1f80*/  FFMA R95, R24, R0, R95 ;  /* 0x00000000185f7223 */ /* 0x000fca000000005f */
[----:B------:R-:W-:-:S05]  /*1f90*/  F2FP.F16.F32.PACK_AB R95, RZ, R95 ;  /* 0x0000005fff5f723e */ /* 0x000fca00000000ff */
[----:B------:R0:W-:Y:S01]  /*1fa0*/  @P2 STG.E.U16 desc[UR12][R14.64], R95 ;  /* 0x0000005f0e002986 */ /* 0x0001e2000c10150c */
[----:B------:R-:W-:Y:S05]  /*1fb0*/  @!P3 BRA `(.L_x_30) ;  /* 0x000000000004b947 */ /* 0x000fea0003800000 */
[----:B------:R1:W5:Y:S02]  /*1fc0*/  LDG.E.LTC128B.U16 R94, desc[UR12][R16.64+0x2] ;  /* 0x0000020c105e7981 */ /* 0x000364000c1e1520 */
.L_x_30:
[----:B------:R-:W-:Y:S05]  /*1fd0*/  BSYNC B0 ;  /* 0x0000000000007941 */ /* 0x000fea0003800000 */
.L_x_29:
[----:B------:R-:W-:Y:S01]  /*1fe0*/  USHF.L.U32 UR5, UR8, 0x3, URZ ;  /* 0x0000000308057899 */ /* 0x000fe2000800063f */
[----:B-----5:R-:W-:Y:S01]  /*1ff0*/  HADD2.F32 R7, -RZ, R94.H0_H0 ;  /* 0x2000005eff077230 */ /* 0x020fe20000004100 */
[----:B------:R-:W-:Y:S01]  /*2000*/  USHF.L.U64.HI UR4, UR8, 0x3, UR9 ;  /* 0x0000000308047899 */ /* 0x000fe20008010209 */
[----:B------:R-:W-:-:S03]  /*2010*/  ISETP.GT.AND P0, PT, R12, 0x8, P0 ;  /* 0x000000080c00780c */ /* 0x000fc60000704270 */
[----:B------:R-:W-:Y:S02]  /*2020*/  IMAD.U32 R92, RZ, RZ, UR5 ;  /* 0x00000005ff5c7e24 */ /* 0x000fe4000f8e00ff */
[----:B------:R-:W-:Y:S01]  /*2030*/  FMUL R10, R7, R4 ;  /* 0x00000004070a7220 */ /* 0x000fe20000400000 */
[----:B------:R-:W-:-:S03]  /*2040*/  IMAD.U32 R93, RZ, RZ, UR4 ;  /* 0x00000004ff5d7e24 */ /* 0x000fc6000f8e00ff */
[----:B------:R-:W-:Y:S01]  /*2050*/  FFMA R10, R25, R0, R10 ;  /* 0x00000000190a7223 */ /* 0x000fe2000000000a */
[----:B------:R-:W-:-:S04]  /*2060*/  IMAD.WIDE.U32 R6, R6, UR8, R92 ;  /* 0x0000000806067c25 */ /* 0x000fc8000f8e005c */
[----:B------:R-:W-:Y:S01]  /*2070*/  IMAD.IADD R7, R97, 0x1, R7 ;  /* 0x0000000161077824 */ /* 0x000fe200078e0207 */
[----:B------:R-:W-:Y:S02]  /*2080*/  IADD3 R21, P2, R20, R6, RZ ;  /* 0x0000000614157210 */ /* 0x000fe40007f5e0ff */
[----:B------:R-:W-:-:S03]  /*2090*/  F2FP.F16.F32.PACK_AB R10, RZ, R10 ;  /* 0x0000000aff0a723e */ /* 0x000fc600000000ff */
[----:B------:R-:W-:Y:S01]  /*20a0*/  IMAD.X R22, R7, 0x1, R23, P2 ;  /* 0x0000000107167824 */ /* 0x000fe200010e0617 */
[C---:B------:R-:W-:Y:S01]  /*20b0*/  LEA R20, P2, R21.reuse, UR10, 0x1 ;  /* 0x0000000a15147c11 */ /* 0x040fe2000f8408ff */
[----:B------:R2:W-:Y:S03]  /*20c0*/  @P3 STG.E.U16 desc[UR12][R14.64+0x2], R10 ;  /* 0x0000020a0e003986 */ /* 0x0005e6000c10150c */
[----:B------:R-:W-:-:S05]  /*20d0*/  LEA.HI.X R21, R21, UR11, R22, 0x1, P2 ;  /* 0x0000000b15157c11 */ /* 0x000fca00090f0c16 */
[----:B------:R-:W3:Y:S01]  /*20e0*/  @P0 LDG.E.LTC128B.U16 R94, desc[UR12][R20.64] ;  /* 0x0000000c145e0981 */ /* 0x000ee2000c1e1520 */
[----:B------:R-:W-:Y:S01]  /*20f0*/  IADD3 R6, P2, R88, R6, RZ ;  /* 0x0000000658067210 */ /* 0x000fe20007f5e0ff */
[----:B------:R-:W-:Y:S01]  /*2100*/  BSSY B0, `(.L_x_31) ;  /* 0x0000013000007945 */ /* 0x000fe20003800000 */
[----:B------:R-:W-:-:S03]  /*2110*/  ISETP.GT.AND P1, PT, R12, 0x8, P1 ;  /* 0x000000080c00780c */ /* 0x000fc60000f24270 */
[----:B------:R-:W-:Y:S02]  /*2120*/  IMAD.X R7, R7, 0x1, R91, P2 ;  /* 0x0000000107077824 */ /* 0x000fe400010e065b */
[----:B------:R-:W-:-:S03]  /*2130*/  IMAD.WIDE.U32 R6, R8, UR6, R6 ;  /* 0x0000000608067c25 */ /* 0x000fc6000f8e0006 */
[----:B------:R-:W-:Y:S01]  /*2140*/  IADD3 R5, P2, P3, R5, R6, R2 ;  /* 0x0000000605057210 */ /* 0x000fe20007b5e002 */
[----:B------:R-:W-:Y:S01]  /*2150*/  IMAD.IADD R2, R11, 0x1, R7 ;  /* 0x000000010b027824 */ /* 0x000fe200078e0207 */
[----:B------:R-:W-:-:S04]  /*2160*/  SHF.L.U64.HI R7, R19, 0x1, R18 ;  /* 0x0000000113077819 */ /* 0x000fc80000010212 */
[----:B------:R-:W-:Y:S02]  /*2170*/  IADD3.X R8, R13, R2, R3, P2, P3 ;  /* 0x000000020d087210 */ /* 0x000fe400017e6403 */
[----:B------:R-:W-:Y:S02]  /*2180*/  LEA R6, P2, R19, R14, 0x1 ;  /* 0x0000000e13067211 */ /* 0x000fe400078408ff */
[----:B------:R-:W-:-:S03]  /*2190*/  LEA R2, P3, R5, UR10, 0x1 ;  /* 0x0000000a05027c11 */ /* 0x000fc6000f8608ff */
[----:B------:R-:W-:Y:S01]  /*21a0*/  IMAD.X R7, R7, 0x1, R15, P2 ;  /* 0x0000000107077824 */ /* 0x000fe200010e060f */
[----:B------:R-:W-:Y:S01]  /*21b0*/  LEA.HI.X R3, R5, UR11, R8, 0x1, P3 ;  /* 0x0000000b05037c11 */ /* 0x000fe200098f0c08 */
[----:B---3--:R-:W-:-:S05]  /*21c0*/  HADD2.F32 R23, -RZ, R94.H0_H0 ;  /* 0x2000005eff177230 */ /* 0x008fca0000004100 */
[----:B------:R-:W-:-:S04]  /*21d0*/  FMUL R23, R23, R4 ;  /* 0x0000000417177220 */ /* 0x000fc80000400000 */
[----:B------:R-:W-:-:S05]  /*21e0*/  FFMA R23, R26, R0, R23 ;  /* 0x000000001a177223 */ /* 0x000fca0000000017 */
[----:B------:R-:W-:-:S05]  /*21f0*/  F2FP.F16.F32.PACK_AB R23, RZ, R23 ;  /* 0x00000017ff17723e */ /* 0x000fca00000000ff */
[----:B------:R2:W-:Y:S01]  /*2200*/  @P0 STG.E.U16 desc[UR12][R6.64], R23 ;  /* 0x0000001706000986 */ /* 0x0005e2000c10150c */
[----:B------:R-:W-:Y:S05]  /*2210*/  @!P1 BRA `(.L_x_32) ;  /* 0x0000000000049947 */ /* 0x000fea0003800000 */
[----:B------:R3:W5:Y:S02]  /*2220*/  LDG.E.LTC128B.U16 R94, desc[UR12][R2.64+0x2] ;  /* 0x0000020c025e7981 */ /* 0x000764000c1e1520 */
.L_x_32:
[----:B------:R-:W-:Y:S05]  /*2230*/  BSYNC B0 ;  /* 0x0000000000007941 */ /* 0x000fea0003800000 */
.L_x_31:
[----:B-----5:R-:W-:Y:S01]  /*2240*/  HADD2.F32 R5, -RZ, R94.H0_H0 ;  /* 0x2000005eff057230 */ /* 0x020fe20000004100 */
[----:B------:R-:W-:Y:S01]  /*2250*/  ISETP.GT.AND P0, PT, R9, 0x8, PT ;  /* 0x000000080900780c */ /* 0x000fe20003f04270 */
[----:B------:R-:W-:Y:S03]  /*2260*/  BSSY B0, `(.L_x_33) ;  /* 0x0000008000007945 */ /* 0x000fe60003800000 */
[----:B------:R-:W-:Y:S01]  /*2270*/  FMUL R8, R5, R4 ;  /* 0x0000000405087220 */ /* 0x000fe20000400000 */
[----:B------:R-:W-:-:S03]  /*2280*/  ISETP.GT.AND P2, PT, R12, RZ, P0 ;  /* 0x000000ff0c00720c */ /* 0x000fc60000744270 */
[----:B------:R-:W-:-:S05]  /*2290*/  FFMA R8, R27, R0, R8 ;  /* 0x000000001b087223 */ /* 0x000fca0000000008 */
[----:B------:R-:W-:-:S05]  /*22a0*/  F2FP.F16.F32.PACK_AB R8, RZ, R8 ;  /* 0x00000008ff08723e */ /* 0x000fca00000000ff */
[----:B------:R4:W-:Y:S01]  /*22b0*/  @P1 STG.E.U16 desc[UR12][R6.64+0x2], R8 ;  /* 0x0000020806001986 */ /* 0x0009e2000c10150c */
[----:B------:R-:W-:Y:S05]  /*22c0*/  @!P2 BRA `(.L_x_34) ;  /* 0x000000000004a947 */ /* 0x000fea0003800000 */
[----:B------:R0:W5:Y:S02]  /*22d0*/  LDG.E.LTC128B.U16 R94, desc[UR12][R16.64+0x10] ;  /* 0x0000100c105e7981 */ /* 0x000164000c1e1520 */
.L_x_34:
[----:B------:R-:W-:Y:S05]  /*22e0*/  BSYNC B0 ;  /* 0x0000000000007941 */ /* 0x000fea0003800000 */
.L_x_33:
[----:B-----5:R-:W-:Y:S01]  /*22f0*/  HADD2.F32 R5, -RZ, R94.H0_H0 ;  /* 0x2000005eff057230 */ /* 0x020fe20000004100 */
[----:B------:R-:W-:Y:S01]  /*2300*/  ISETP.GT.AND P1, PT, R9, 0x9, PT ;  /* 0x000000090900780c */ /* 0x000fe20003f24270 */
[----:B--2---:R-:W-:Y:S01]  /*2310*/  @P2 IMAD.MOV.U32 R10, RZ, RZ, R14 ;  /* 0x000000ffff0a2224 */ /* 0x004fe200078e000e */
[----:B------:R-:W-:Y:S01]  /*2320*/  BSSY B0, `(.L_x_35) ;  /* 0x0000009000007945 */ /* 0x000fe20003800000 */
[----:B------:R-:W-:Y:S02]  /*2330*/  @P2 IMAD.MOV.U32 R11, RZ, RZ, R15 ;  /* 0x000000ffff0b2224 */ /* 0x000fe400078e000f */
[----:B------:R-:W-:Y:S01]  /*2340*/  FMUL R5, R5, R4 ;  /* 0x0000000405057220 */ /* 0x000fe20000400000 */
[----:B------:R-:W-:-:S03]  /*2350*/  ISETP.GT.AND P3, PT, R12, RZ, P1 ;  /* 0x000000ff0c00720c */ /* 0x000fc60000f64270 */
[----:B------:R-:W-:-:S05]  /*2360*/  FFMA R5, R28, R0, R5 ;  /* 0x000000001c057223 */ /* 0x000fca0000000005 */
[----:B------:R-:W-:-:S05]  /*2370*/  F2FP.F16.F32.PACK_AB R5, RZ, R5 ;  /* 0x00000005ff05723e */ /* 0x000fca00000000ff */
[----:B------:R2:W-:Y:S01]  /*2380*/  @P2 STG.E.U16 desc[UR12][R10.64+0x10], R5 ;  /* 0x000010050a002986 */ /* 0x0005e2000c10150c */
[----:B------:R-:W-:Y:S05]  /*2390*/  @!P3 BRA `(.L_x_36) ;  /* 0x000000000004b947 */ /* 0x000fea0003800000 */
[----:B------:R0:W5:Y:S02]  /*23a0*/  LDG.E.LTC128B.U16 R94, desc[UR12][R16.64+0x12] ;  /* 0x0000120c105e7981 */ /* 0x000164000c1e1520 */
.L_x_36:
[----:B------:R-:W-:Y:S05]  /*23b0*/  BSYNC B0 ;  /* 0x0000000000007941 */ /* 0x000fea0003800000 */
.L_x_35:
[----:B--2--5:R-:W-:Y:S01]  /*23c0*/  HADD2.F32 R5, -RZ, R94.H0_H0 ;  /* 0x2000005eff057230 */ /* 0x024fe20000004100 */
[----:B------:R-:W-:Y:S01]  /*23d0*/  ISETP.GT.AND P0, PT, R12, 0x8, P0 ;  /* 0x000000080c00780c */ /* 0x000fe20000704270 */
[----:B------:R-:W-:Y:S01]  /*23e0*/  @P3 IMAD.MOV.U32 R10, RZ, RZ, R14 ;  /* 0x000000ffff0a3224 */ /* 0x000fe200078e000e */
[----:B------:R-:W-:Y:S01]  /*23f0*/  BSSY B0, `(.L_x_37) ;  /* 0x0000008000007945 */ /* 0x000fe20003800000 */
[----:B------:R-:W-:Y:S02]  /*2400*/  @P3 IMAD.MOV.U32 R11, RZ, RZ, R15 ;  /* 0x000000ffff0b3224 */ /* 0x000fe400078e000f */
[----:B----4-:R-:W-:-:S04]  /*2410*/  FMUL R8, R5, R4 ;  /* 0x0000000405087220 */ /* 0x010fc80000400000 */
[----:B------:R-:W-:-:S05]  /*2420*/  FFMA R8, R29, R0, R8 ;  /* 0x000000001d087223 */ /* 0x000fca0000000008 */
[----:B------:R-:W-:-:S05]  /*2430*/  F2FP.F16.F32.PACK_AB R8, RZ, R8 ;  /* 0x00000008ff08723e */ /* 0x000fca00000000ff */
[----:B------:R2:W-:Y:S01]  /*2440*/  @P3 STG.E.U16 desc[UR12][R10.64+0x12], R8 ;  /* 0x000012080a003986 */ /* 0x0005e2000c10150c */
[----:B------:R-:W-:Y:S05]  /*2450*/  @!P0 BRA `(.L_x_38) ;  /* 0x0000000000048947 */ /* 0x000fea0003800000 */
[----:B------:R4:W5:Y:S02]  /*2460*/  LDG.E.LTC128B.U16 R94, desc[UR12][R2.64+0x10] ;  /* 0x0000100c025e7981 */ /* 0x000964000c1e1520 */
.L_x_38:
[----:B------:R-:W-:Y:S05]  /*2470*/  BSYNC B0 ;  /* 0x0000000000007941 */ /* 0x000fea0003800000 */
.L_x_37:
[----:B-----5:R-:W-:Y:S01]  /*2480*/  HADD2.F32 R5, -RZ, R94.H0_H0 ;  /* 0x2000005eff057230 */ /* 0x020fe20000004100 */
[----:B------:R-:W-:Y:S01]  /*2490*/  ISETP.GT.AND P1, PT, R12, 0x8, P1 ;  /* 0x000000080c00780c */ /* 0x000fe20000f24270 */
[----:B------:R-:W-:Y:S03]  /*24a0*/  BSSY B0, `(.L_x_39) ;  /* 0x0000007000007945 */ /* 0x000fe60003800000 */
[----:B------:R-:W-:-:S04]  /*24b0*/  FMUL R5, R5, R4 ;  /* 0x0000000405057220 */ /* 0x000fc80000400000 */
[----:B------:R-:W-:-:S05]  /*24c0*/  FFMA R5, R30, R0, R5 ;  /* 0x000000001e057223 */ /* 0x000fca0000000005 */
[----:B------:R-:W-:-:S05]  /*24d0*/  F2FP.F16.F32.PACK_AB R5, RZ, R5 ;  /* 0x00000005ff05723e */ /* 0x000fca00000000ff */
[----:B------:R0:W-:Y:S01]  /*24e0*/  @P0 STG.E.U16 desc[UR12][R6.64+0x10], R5 ;  /* 0x0000100506000986 */ /* 0x0001e2000c10150c */
[----:B------:R-:W-:Y:S05]  /*24f0*/  @!P1 BRA `(.L_x_40) ;  /* 0x0000000000049947 */ /* 0x000fea0003800000 */
[----:B------:R0:W5:Y:S02]  /*2500*/  LDG.E.LTC128B.U16 R94, desc[UR12][R2.64+0x12] ;  /* 0x0000120c025e7981 */ /* 0x000164000c1e1520 */
.L_x_40:
[----:B------:R-:W-:Y:S05]  /*2510*/  BSYNC B0 ;  /* 0x0000000000007941 */ /* 0x000fea0003800000 */
.L_x_39:
[----:B0----5:R-:W-:Y:S01]  /*2520*/  HADD2.F32 R5, -RZ, R94.H0_H0 ;  /* 0x2000005eff057230 */ /* 0x021fe20000004100 */
[----:B------:R-:W-:Y:S01]  /*2530*/  ISETP.GT.AND P0, PT, R9, 0x10, PT ;  /* 0x000000100900780c */ /* 0x000fe20003f04270 */
[----:B------:R-:W-:Y:S03]  /*2540*/  BSSY B0, `(.L_x_41) ;  /* 0x0000008000007945 */ /* 0x000fe60003800000 */
[----:B--2---:R-:W-:Y:S01]  /*2550*/  FMUL R8, R5, R4 ;  /* 0x0000000405087220 */ /* 0x004fe20000400000 */
[----:B------:R-:W-:-:S03]  /*2560*/  ISETP.GT.AND P2, PT, R12, RZ, P0 ;  /* 0x000000ff0c00720c */ /* 0x000fc60000744270 */
[----:B------:R-:W-:-:S05]  /*2570*/  FFMA R8, R31, R0, R8 ;  /* 0x000000001f087223 */ /* 0x000fca0000000008 */
[----:B------:R-:W-:-:S05]  /*2580*/  F2FP.F16.F32.PACK_AB R8, RZ, R8 ;  /* 0x00000008ff08723e */ /* 0x000fca00000000ff */
[----:B------:R0:W-:Y:S01]  /*2590*/  @P1 STG.E.U16 desc[UR12][R6.64+0x12], R8 ;  /* 0x0000120806001986 */ /* 0x0001e2000c10150c */
[----:B------:R-:W-:Y:S05]  /*25a0*/  @!P2 BRA `(.L_x_42) ;  /* 0x000000000004a947 */ /* 0x000fea0003800000 */
[----:B------:R2:W5:Y:S02]  /*25b0*/  LDG.E.LTC128B.U16 R94, desc[UR12][R16.64+0x20] ;  /* 0x0000200c105e7981 */ /* 0x000564000c1e1520 */
.L_x_42:
[----:B------:R-:W-:Y:S05]  /*25c0*/  BSYNC B0 ;  /* 0x0000000000007941 */ /* 0x000fea0003800000 */
.L_x_41:
[----:B-----5:R-:W-:Y:S01]  /*25d0*/  HADD2.F32 R5, -RZ, R94.H0_H0 ;  /* 0x2000005eff057230 */ /* 0x020fe20000004100 */
[----:B------:R-:W-:Y:S01]  /*25e0*/  ISETP.GT.AND P1, PT, R9, 0x11, PT ;  /* 0x000000110900780c */ /* 0x000fe20003f24270 */
[----:B------:R-:W-:Y:S01]  /*25f0*/  @P2 IMAD.MOV.U32 R10, RZ, RZ, R14 ;  /* 0x000000ffff0a2224 */ /* 0x000fe200078e000e */
        /* <DEDUP_REMOVED lines=9> */
.L_x_44:
[----:B------:R-:W-:Y:S05]  /*2690*/  BSYNC B0 ;  /* 0x0000000000007941 */ /* 0x000fea0003800000 */
.L_x_43:
[----:B0----5:R-:W-:Y:S01]  /*26a0*/  HADD2.F32 R5, -RZ, R94.H0_H0 ;  /* 0x2000005eff057230 */ /* 0x021fe20000004100 */
[----:B------:R-:W-:Y:S01]  /*26b0*/  ISETP.GT.AND P0, PT, R12, 0x8, P0 ;  /* 0x000000080c00780c */ /* 0x000fe20000704270 */
[----:B------:R-:W-:Y:S01]  /*26c0*/  @P3 IMAD.MOV.U32 R10, RZ, RZ, R14 ;  /* 0x000000ffff0a3224 */ /* 0x000fe200078e000e */
[----:B------:R-:W-:Y:S01]  /*26d0*/  BSSY B0, `(.L_x_45) ;  /* 0x0000008000007945 */ /* 0x000fe20003800000 */
[----:B------:R-:W-:Y:S02]  /*26e0*/  @P3 IMAD.MOV.U32 R11, RZ, RZ, R15 ;  /* 0x000000ffff0b3224 */ /* 0x000fe400078e000f */
[----:B------:R-:W-:-:S04]  /*26f0*/  FMUL R8, R5, R4 ;  /* 0x0000000405087220 */ /* 0x000fc80000400000 */
[----:B------:R-:W-:-:S05]  /*2700*/  FFMA R8, R33, R0, R8 ;  /* 0x0000000021087223 */ /* 0x000fca0000000008 */
[----:B------:R-:W-:-:S05]  /*2710*/  F2FP.F16.F32.PACK_AB R8, RZ, R8 ;  /* 0x00000008ff08723e */ /* 0x000fca00000000ff */
[----:B------:R0:W-:Y:S01]  /*2720*/  @P3 STG.E.U16 desc[UR12][R10.64+0x22], R8 ;  /* 0x000022080a003986 */ /* 0x0001e2000c10150c */
[----:B------:R-:W-:Y:S05]  /*2730*/  @!P0 BRA `(.L_x_46) ;  /* 0x0000000000048947 */ /* 0x000fea0003800000 */
[----:B------:R0:W5:Y:S02]  /*2740*/  LDG.E.LTC128B.U16 R94, desc[UR12][R2.64+0x20] ;  /* 0x0000200c025e7981 */ /* 0x000164000c1e1520 */
.L_x_46:
[----:B------:R-:W-:Y:S05]  /*2750*/  BSYNC B0 ;  /* 0x0000000000007941 */ /* 0x000fea0003800000 */
.L_x_45:
        /* <DEDUP_REMOVED lines=9> */
.L_x_48:
[----:B------:R-:W-:Y:S05]  /*27f0*/  BSYNC B0 ;  /* 0x0000000000007941 */ /* 0x000fea0003800000 */
.L_x_47:
[----:B0----5:R-:W-:Y:S01]  /*2800*/  HADD2.F32 R5, -RZ, R94.H0_H0 ;  /* 0x2000005eff057230 */ /* 0x021fe20000004100 */
        /* <DEDUP_REMOVED lines=9> */
.L_x_50:
[----:B------:R-:W-:Y:S05]  /*28a0*/  BSYNC B0 ;  /* 0x0000000000007941 */ /* 0x000fea0003800000 */
.L_x_49:
        /* <DEDUP_REMOVED lines=12> */
.L_x_52:
[----:B------:R-:W-:Y:S05]  /*2970*/  BSYNC B0 ;  /* 0x0000000000007941 */ /* 0x000fea0003800000 */
.L_x_51:
        /* <DEDUP_REMOVED lines=11> */
.L_x_54:
[----:B------:R-:W-:Y:S05]  /*2a30*/  BSYNC B0 ;  /* 0x0000000000007941 */ /* 0x000fea0003800000 */
.L_x_53:
        /* <DEDUP_REMOVED lines=9> */
.L_x_56:
[----:B------:R-:W-:Y:S05]  /*2ad0*/  BSYNC B0 ;  /* 0x0000000000007941 */ /* 0x000fea0003800000 */
.L_x_55:
        /* <DEDUP_REMOVED lines=10> */
.L_x_58:
[----:B------:R-:W-:Y:S05]  /*2b80*/  BSYNC B0 ;  /* 0x0000000000007941 */ /* 0x000fea0003800000 */
.L_x_57:
        /* <DEDUP_REMOVED lines=12> */
.L_x_60:
[----:B------:R-:W-:Y:S05]  /*2c50*/  BSYNC B0 ;  /* 0x0000000000007941 */ /* 0x000fea0003800000 */
.L_x_59:
        /* <DEDUP_REMOVED lines=11> */
.L_x_62:
[----:B------:R-:W-:Y:S05]  /*2d10*/  BSYNC B0 ;  /* 0x0000000000007941 */ /* 0x000fea0003800000 */
.L_x_61:
        /* <DEDUP_REMOVED lines=9> */
.L_x_64:
[----:B------:R-:W-:Y:S05]  /*2db0*/  BSYNC B0 ;  /* 0x0000000000007941 */ /* 0x000fea0003800000 */
.L_x_63:
        /* <DEDUP_REMOVED lines=10> */
.L_x_66:
[----:B------:R-:W-:Y:S05]  /*2e60*/  BSYNC B0 ;  /* 0x0000000000007941 */ /* 0x000fea0003800000 */
.L_x_65:
        /* <DEDUP_REMOVED lines=12> */
.L_x_68:
[----:B------:R-:W-:Y:S05]  /*2f30*/  BSYNC B0 ;  /* 0x0000000000007941 */ /* 0x000fea0003800000 */
.L_x_67:
        /* <DEDUP_REMOVED lines=11> */
.L_x_70:
[----:B------:R-:W-:Y:S05]  /*2ff0*/  BSYNC B0 ;  /* 0x0000000000007941 */ /* 0x000fea0003800000 */
.L_x_69:
        /* <DEDUP_REMOVED lines=9> */
.L_x_72:
[----:B------:R-:W-:Y:S05]  /*3090*/  BSYNC B0 ;  /* 0x0000000000007941 */ /* 0x000fea0003800000 */
.L_x_71:
        /* <DEDUP_REMOVED lines=10> */
.L_x_74:
[----:B------:R-:W-:Y:S05]  /*3140*/  BSYNC B0 ;  /* 0x0000000000007941 */ /* 0x000fea0003800000 */
.L_x_73:
        /* <DEDUP_REMOVED lines=12> */
.L_x_76:
[----:B------:R-:W-:Y:S05]  /*3210*/  BSYNC B0 ;  /* 0x0000000000007941 */ /* 0x000fea0003800000 */
.L_x_75:
        /* <DEDUP_REMOVED lines=11> */
.L_x_78:
[----:B------:R-:W-:Y:S05]  /*32d0*/  BSYNC B0 ;  /* 0x0000000000007941 */ /* 0x000fea0003800000 */
.L_x_77:
        /* <DEDUP_REMOVED lines=9> */
.L_x_80:
[----:B------:R-:W-:Y:S05]  /*3370*/  BSYNC B0 ;  /* 0x0000000000007941 */ /* 0x000fea0003800000 */
.L_x_79:
        /* <DEDUP_REMOVED lines=10> */
.L_x_82:
[----:B------:R-:W-:Y:S05]  /*3420*/  BSYNC B0 ;  /* 0x0000000000007941 */ /* 0x000fea0003800000 */
.L_x_81:
        /* <DEDUP_REMOVED lines=12> */
.L_x_84:
[----:B------:R-:W-:Y:S05]  /*34f0*/  BSYNC B0 ;  /* 0x0000000000007941 */ /* 0x000fea0003800000 */
.L_x_83:
        /* <DEDUP_REMOVED lines=11> */
.L_x_86:
[----:B------:R-:W-:Y:S05]  /*35b0*/  BSYNC B0 ;  /* 0x0000000000007941 */ /* 0x000fea0003800000 */
.L_x_85:
        /* <DEDUP_REMOVED lines=9> */
.L_x_88:
[----:B------:R-:W-:Y:S05]  /*3650*/  BSYNC B0 ;  /* 0x0000000000007941 */ /* 0x000fea0003800000 */
.L_x_87:
        /* <DEDUP_REMOVED lines=10> */
.L_x_90:
[----:B------:R-:W-:Y:S05]  /*3700*/  BSYNC B0 ;  /* 0x0000000000007941 */ /* 0x000fea0003800000 */
.L_x_89:
        /* <DEDUP_REMOVED lines=12> */
.L_x_92:
[----:B------:R-:W-:Y:S05]  /*37d0*/  BSYNC B0 ;  /* 0x0000000000007941 */ /* 0x000fea0003800000 */
.L_x_91:
        /* <DEDUP_REMOVED lines=11> */
.L_x_94:
[----:B------:R-:W-:Y:S05]  /*3890*/  BSYNC B0 ;  /* 0x0000000000007941 */ /* 0x000fea0003800000 */
.L_x_93:
        /* <DEDUP_REMOVED lines=9> */
.L_x_96:
[----:B------:R-:W-:Y:S05]  /*3930*/  BSYNC B0 ;  /* 0x0000000000007941 */ /* 0x000fea0003800000 */
.L_x_95:
        /* <DEDUP_REMOVED lines=10> */
.L_x_98:
[----:B------:R-:W-:Y:S05]  /*39e0*/  BSYNC B0 ;  /* 0x0000000000007941 */ /* 0x000fea0003800000 */
.L_x_97:
        /* <DEDUP_REMOVED lines=12> */
.L_x_100:
[----:B------:R-:W-:Y:S05]  /*3ab0*/  BSYNC B0 ;  /* 0x0000000000007941 */ /* 0x000fea0003800000 */
.L_x_99:
        /* <DEDUP_REMOVED lines=11> */
.L_x_102:
[----:B------:R-:W-:Y:S05]  /*3b70*/  BSYNC B0 ;  /* 0x0000000000007941 */ /* 0x000fea0003800000 */
.L_x_101:
        /* <DEDUP_REMOVED lines=9> */
.L_x_104:
[----:B------:R-:W-:Y:S05]  /*3c10*/  BSYNC B0 ;  /* 0x0000000000007941 */ /* 0x000fea0003800000 */
.L_x_103:
        /* <DEDUP_REMOVED lines=10> */
.L_x_106:
[----:B------:R-:W-:Y:S05]  /*3cc0*/  BSYNC B0 ;  /* 0x0000000000007941 */ /* 0x000fea0003800000 */
.L_x_105:
        /* <DEDUP_REMOVED lines=12> */
.L_x_108:
[----:B------:R-:W-:Y:S05]  /*3d90*/  BSYNC B0 ;  /* 0x0000000000007941 */ /* 0x000fea0003800000 */
.L_x_107:
        /* <DEDUP_REMOVED lines=11> */
.L_x_110:
[----:B------:R-:W-:Y:S05]  /*3e50*/  BSYNC B0 ;  /* 0x0000000000007941 */ /* 0x000fea0003800000 */
.L_x_109:
        /* <DEDUP_REMOVED lines=9> */
.L_x_112:
[----:B------:R-:W-:Y:S05]  /*3ef0*/  BSYNC B0 ;  /* 0x0000000000007941 */ /* 0x000fea0003800000 */
.L_x_111:
        /* <DEDUP_REMOVED lines=10> */
.L_x_114:
[----:B------:R-:W-:Y:S05]  /*3fa0*/  BSYNC B0 ;  /* 0x0000000000007941 */ /* 0x000fea0003800000 */
.L_x_113:
        /* <DEDUP_REMOVED lines=12> */
.L_x_116:
[----:B------:R-:W-:Y:S05]  /*4070*/  BSYNC B0 ;  /* 0x0000000000007941 */ /* 0x000fea0003800000 */
.L_x_115:
        /* <DEDUP_REMOVED lines=11> */
.L_x_118:
[----:B------:R-:W-:Y:S05]  /*4130*/  BSYNC B0 ;  /* 0x0000000000007941 */ /* 0x000fea0003800000 */
.L_x_117:
        /* <DEDUP_REMOVED lines=9> */
.L_x_120:
[----:B------:R-:W-:Y:S05]  /*41d0*/  BSYNC B0 ;  /* 0x0000000000007941 */ /* 0x000fea0003800000 */
.L_x_119:
        /* <DEDUP_REMOVED lines=10> */
.L_x_122:
[----:B------:R-:W-:Y:S05]  /*4280*/  BSYNC B0 ;  /* 0x0000000000007941 */ /* 0x000fea0003800000 */
.L_x_121:
        /* <DEDUP_REMOVED lines=12> */
.L_x_124:
[----:B------:R-:W-:Y:S05]  /*4350*/  BSYNC B0 ;  /* 0x0000000000007941 */ /* 0x000fea0003800000 */
.L_x_123:
        /* <DEDUP_REMOVED lines=11> */
.L_x_126:
[----:B------:R-:W-:Y:S05]  /*4410*/  BSYNC B0 ;  /* 0x0000000000007941 */ /* 0x000fea0003800000 */
.L_x_125:
        /* <DEDUP_REMOVED lines=9> */
.L_x_128:
[----:B------:R-:W-:Y:S05]  /*44b0*/  BSYNC B0 ;  /* 0x0000000000007941 */ /* 0x000fea0003800000 */
.L_x_127:
        /* <DEDUP_REMOVED lines=10> */
.L_x_130:
[----:B------:R-:W-:Y:S05]  /*4560*/  BSYNC B0 ;  /* 0x0000000000007941 */ /* 0x000fea0003800000 */
.L_x_129:
        /* <DEDUP_REMOVED lines=12> */
.L_x_132:
[----:B------:R-:W-:Y:S05]  /*4630*/  BSYNC B0 ;  /* 0x0000000000007941 */ /* 0x000fea0003800000 */
.L_x_131:
        /* <DEDUP_REMOVED lines=11> */
.L_x_134:
[----:B------:R-:W-:Y:S05]  /*46f0*/  BSYNC B0 ;  /* 0x0000000000007941 */ /* 0x000fea0003800000 */
.L_x_133:
        /* <DEDUP_REMOVED lines=9> */
.L_x_136:
[----:B------:R-:W-:Y:S05]  /*4790*/  BSYNC B0 ;  /* 0x0000000000007941 */ /* 0x000fea0003800000 */
.L_x_135:
        /* <DEDUP_REMOVED lines=10> */
.L_x_138:
[----:B------:R-:W-:Y:S05]  /*4840*/  BSYNC B0 ;  /* 0x0000000000007941 */ /* 0x000fea0003800000 */
.L_x_137:
        /* <DEDUP_REMOVED lines=12> */
.L_x_140:
[----:B------:R-:W-:Y:S05]  /*4910*/  BSYNC B0 ;  /* 0x0000000000007941 */ /* 0x000fea0003800000 */
.L_x_139:
        /* <DEDUP_REMOVED lines=11> */
.L_x_142:
[----:B------:R-:W-:Y:S05]  /*49d0*/  BSYNC B0 ;  /* 0x0000000000007941 */ /* 0x000fea0003800000 */
.L_x_141:
        /* <DEDUP_REMOVED lines=9> */
.L_x_144:
[----:B------:R-:W-:Y:S05]  /*4a70*/  BSYNC B0 ;  /* 0x0000000000007941 */ /* 0x000fea0003800000 */
.L_x_143:
        /* <DEDUP_REMOVED lines=10> */
.L_x_146:
[----:B------:R-:W-:Y:S05]  /*4b20*/  BSYNC B0 ;  /* 0x0000000000007941 */ /* 0x000fea0003800000 */
.L_x_145:
[----:B-----5:R-:W-:Y:S01]  /*4b30*/  HADD2.F32 R5, -RZ, R94.H0_H0 ;  /* 0x2000005eff057230 */ /* 0x020fe20000004100 */
[----:B------:R-:W-:Y:S01]  /*4b40*/  ISETP.GT.AND P1, PT, R9, 0x79, PT ;  /* 0x000000790900780c */ /* 0x000fe20003f24270 */
[----:B0-----:R-:W-:Y:S01]  /*4b50*/  @P2 IMAD.MOV.U32 R8, RZ, RZ, R14 ;  /* 0x000000ffff082224 */ /* 0x001fe200078e000e */
        /* <DEDUP_REMOVED lines=9> */
.L_x_148:
[----:B------:R-:W-:Y:S05]  /*4bf0*/  BSYNC B0 ;  /* 0x0000000000007941 */ /* 0x000fea0003800000 */
.L_x_147:
[----:B0----5:R-:W-:Y:S01]  /*4c00*/  HADD2.F32 R5, -RZ, R94.H0_H0 ;  /* 0x2000005eff057230 */ /* 0x021fe20000004100 */
        /* <DEDUP_REMOVED lines=8> */
.L_x_150:
[----:B------:R-:W-:Y:S05]  /*4c90*/  BSYNC B0 ;  /* 0x0000000000007941 */ /* 0x000fea0003800000 */
.L_x_149:
        /* <DEDUP_REMOVED lines=9> */
.L_x_152:
[----:B------:R-:W-:Y:S05]  /*4d30*/  BSYNC B0 ;  /* 0x0000000000007941 */ /* 0x000fea0003800000 */
.L_x_151:
[----:B0--345:R-:W-:-:S05]  /*4d40*/  HADD2.F32 R3, -RZ, R94.H0_H0 ;  /* 0x2000005eff037230 */ /* 0x039fca0000004100 */
[----:B------:R-:W-:-:S04]  /*4d50*/  FMUL R4, R3, R4 ;  /* 0x0000000403047220 */ /* 0x000fc80000400000 */
[----:B------:R-:W-:Y:S01]  /*4d60*/  FFMA R4, R87, R0, R4 ;  /* 0x0000000057047223 */ /* 0x000fe20000000004 */
[----:B------:R-:W-:Y:S06]  /*4d70*/  @!P1 EXIT ;  /* 0x000000000000994d */ /* 0x000fec0003800000 */
[----:B------:R-:W-:-:S05]  /*4d80*/  F2FP.F16.F32.PACK_AB R4, RZ, R4 ;  /* 0x00000004ff04723e */ /* 0x000fca00000000ff */
[----:B------:R-:W-:Y:S01]  /*4d90*/  STG.E.U16 desc[UR12][R6.64+0xf2], R4 ;  /* 0x0000f20406007986 */ /* 0x000fe2000c10150c */
[----:B------:R-:W-:Y:S05]  /*4da0*/  EXIT ;  /* 0x000000000000794d */ /* 0x000fea0003800000 */
.L_x_28:
[----:B------:R-:W-:Y:S01]  /*4db0*/  ISETP.GT.AND P3, PT, R9, 0x1, PT ;  /* 0x000000010900780c */ /* 0x000fe20003f64270 */
[----:B------:R-:W-:Y:S01]  /*4dc0*/  ULDC.64 UR4, c[0x0][0x5c8] ;  /* 0x0001720000047ab9 */ /* 0x000fe20000000a00 */
[-C--:B------:R-:W-:Y:S01]  /*4dd0*/  FMUL R24, R24, R0.reuse ;  /* 0x0000000018187220 */ /* 0x080fe20000400000 */
[-C--:B------:R-:W-:Y:S01]  /*4de0*/  FMUL R25, R25, R0.reuse ;  /* 0x0000000019197220 */ /* 0x080fe20000400000 */
[----:B------:R-:W-:Y:S01]  /*4df0*/  ISETP.GT.AND P1, PT, R12, RZ, P3 ;  /* 0x000000ff0c00720c */ /* 0x000fe20001f24270 */
[-C--:B------:R-:W-:Y:S01]  /*4e00*/  FMUL R26, R26, R0.reuse ;  /* 0x000000001a1a7220 */ /* 0x080fe20000400000 */
[----:B------:R-:W-:Y:S01]  /*4e10*/  LEA R2, P4, R10, UR4, 0x1 ;  /* 0x000000040a027c11 */ /* 0x000fe2000f8808ff */
[----:B------:R-:W-:Y:S01]  /*4e20*/  FMUL R27, R27, R0 ;  /* 0x000000001b1b7220 */ /* 0x000fe20000400000 */
[----:B------:R-:W-:Y:S01]  /*4e30*/  F2FP.F16.F32.PACK_AB R24, RZ, R24 ;  /* 0x00000018ff18723e */ /* 0x000fe200000000ff */
[-C--:B------:R-:W-:Y:S01]  /*4e40*/  FMUL R28, R28, R0.reuse ;  /* 0x000000001c1c7220 */ /* 0x080fe20000400000 */
[----:B------:R-:W-:Y:S01]  /*4e50*/  LEA.HI.X R3, R10, UR5, R17, 0x1, P4 ;  /* 0x000000050a037c11 */ /* 0x000fe2000a0f0c11 */
[-C--:B------:R-:W-:Y:S01]  /*4e60*/  FMUL R29, R29, R0.reuse ;  /* 0x000000001d1d7220 */ /* 0x080fe20000400000 */
[----:B------:R-:W-:Y:S01]  /*4e70*/  F2FP.F16.F32.PACK_AB R25, RZ, R25 ;  /* 0x00000019ff19723e */ /* 0x000fe200000000ff */
[-C--:B------:R-:W-:Y:S01]  /*4e80*/  FMUL R30, R30, R0.reuse ;  /* 0x000000001e1e7220 */ /* 0x080fe20000400000 */
[----:B------:R-:W-:Y:S01]  /*4e90*/  SHF.L.U64.HI R5, R19, 0x1, R18 ;  /* 0x0000000113057819 */ /* 0x000fe20000010212 */
[----:B------:R-:W-:Y:S01]  /*4ea0*/  @P2 STG.E.U16 desc[UR12][R2.64], R24 ;  /* 0x0000001802002986 */ /* 0x000fe2000c10150c */
[----:B------:R-:W-:Y:S01]  /*4eb0*/  ISETP.GT.AND P2, PT, R12, 0x8, P0 ;  /* 0x000000080c00780c */ /* 0x000fe20000744270 */
[----:B------:R-:W-:Y:S01]  /*4ec0*/  FMUL R31, R31, R0 ;  /* 0x000000001f1f7220 */ /* 0x000fe20000400000 */
[----:B------:R-:W-:Y:S01]  /*4ed0*/  LEA R4, P5, R19, R2, 0x1 ;  /* 0x0000000213047211 */ /* 0x000fe200078a08ff */
[----:B------:R-:W-:Y:S01]  /*4ee0*/  @P1 STG.E.U16 desc[UR12][R2.64+0x2], R25 ;  /* 0x0000021902001986 */ /* 0x000fe2000c10150c */
[----:B------:R-:W-:Y:S01]  /*4ef0*/  ISETP.GT.AND P1, PT, R9, 0x8, PT ;  /* 0x000000080900780c */ /* 0x000fe20003f24270 */
[-C--:B------:R-:W-:Y:S01]  /*4f00*/  FMUL R32, R32, R0.reuse ;  /* 0x0000000020207220 */ /* 0x080fe20000400000 */
[C---:B------:R-:W-:Y:S01]  /*4f10*/  ISETP.GT.AND P3, PT, R12.reuse, 0x8, P3 ;  /* 0x000000080c00780c */ /* 0x040fe20001f64270 */
[----:B------:R-:W-:Y:S01]  /*4f20*/  IMAD.X R5, R5, 0x1, R3, P5 ;  /* 0x0000000105057824 */ /* 0x000fe200028e0603 */
[----:B------:R-:W-:Y:S01]  /*4f30*/  ISETP.GT.AND P0, PT, R9, 0x9, PT ;  /* 0x000000090900780c */ /* 0x000fe20003f04270 */
[-C--:B------:R-:W-:Y:S01]  /*4f40*/  FMUL R33, R33, R0.reuse ;  /* 0x0000000021217220 */ /* 0x080fe20000400000 */
[----:B------:R-:W-:Y:S01]  /*4f50*/  ISETP.GT.AND P4, PT, R12, RZ, P1 ;  /* 0x000000ff0c00720c */ /* 0x000fe20000f84270 */
[-C--:B------:R-:W-:Y:S01]  /*4f60*/  FMUL R34, R34, R0.reuse ;  /* 0x0000000022227220 */ /* 0x080fe20000400000 */
[----:B------:R-:W-:Y:S01]  /*4f70*/  ISETP.GT.AND P5, PT, R12, RZ, P0 ;  /* 0x000000ff0c00720c */ /* 0x000fe200007a4270 */
[----:B------:R-:W-:Y:S01]  /*4f80*/  FMUL R35, R35, R0 ;  /* 0x0000000023237220 */ /* 0x000fe20000400000 */
[----:B------:R-:W-:Y:S01]  /*4f90*/  F2FP.F16.F32.PACK_AB R26, RZ, R26 ;  /* 0x0000001aff1a723e */ /* 0x000fe200000000ff */
[-C--:B------:R-:W-:Y:S01]  /*4fa0*/  FMUL R36, R36, R0.reuse ;  /* 0x0000000024247220 */ /* 0x080fe20000400000 */
[----:B------:R-:W-:Y:S01]  /*4fb0*/  F2FP.F16.F32.PACK_AB R27, RZ, R27 ;  /* 0x0000001bff1b723e */ /* 0x000fe200000000ff */
[----:B------:R-:W-:Y:S01]  /*4fc0*/  FMUL R37, R37, R0 ;  /* 0x0000000025257220 */ /* 0x000fe20000400000 */
[----:B------:R-:W-:Y:S01]  /*4fd0*/  F2FP.F16.F32.PACK_AB R28, RZ, R28 ;  /* 0x0000001cff1c723e */ /* 0x000fe200000000ff */
[----:B------:R-:W-:Y:S01]  /*4fe0*/  @P2 STG.E.U16 desc[UR12][R4.64], R26 ;  /* 0x0000001a04002986 */ /* 0x000fe2000c10150c */
[----:B------:R-:W-:Y:S01]  /*4ff0*/  ISETP.GT.AND P1, PT, R12, 0x8, P1 ;  /* 0x000000080c00780c */ /* 0x000fe20000f24270 */
[-C--:B------:R-:W-:Y:S01]  /*5000*/  FMUL R38, R38, R0.reuse ;  /* 0x0000000026267220 */ /* 0x080fe20000400000 */
[----:B------:R-:W-:Y:S01]  /*5010*/  F2FP.F16.F32.PACK_AB R29, RZ, R29 ;  /* 0x0000001dff1d723e */ /* 0x000fe200000000ff */
[----:B------:R-:W-:Y:S01]  /*5020*/  @P3 STG.E.U16 desc[UR12][R4.64+0x2], R27 ;  /* 0x0000021b04003986 */ /* 0x000fe2000c10150c */
[----:B------:R-:W-:Y:S01]  /*5030*/  ISETP.GT.AND P3, PT, R9, 0x10, PT ;  /* 0x000000100900780c */ /* 0x000fe20003f64270 */
[-C--:B------:R-:W-:Y:S01]  /*5040*/  FMUL R39, R39, R0.reuse ;  /* 0x0000000027277220 */ /* 0x080fe20000400000 */
[----:B------:R-:W-:Y:S01]  /*5050*/  ISETP.GT.AND P2, PT, R12, 0x8, P0 ;  /* 0x000000080c00780c */ /* 0x000fe20000744270 */
[----:B------:R-:W-:Y:S01]  /*5060*/  @P4 STG.E.U16 desc[UR12][R2.64+0x10], R28 ;  /* 0x0000101c02004986 */ /* 0x000fe2000c10150c */
[----:B------:R-:W-:Y:S01]  /*5070*/  ISETP.GT.AND P0, PT, R9, 0x11, PT ;  /* 0x000000110900780c */ /* 0x000fe20003f04270 */
[-C--:B------:R-:W-:Y:S01]  /*5080*/  FMUL R40, R40, R0.reuse ;  /* 0x0000000028287220 */ /* 0x080fe20000400000 */
[C---:B------:R-:W-:Y:S01]  /*5090*/  ISETP.GT.AND P4, PT, R12.reuse, RZ, P3 ;  /* 0x000000ff0c00720c */ /* 0x040fe20001f84270 */
[----:B------:R-:W-:Y:S01]  /*50a0*/  @P5 STG.E.U16 desc[UR12][R2.64+0x12], R29 ;  /* 0x0000121d02005986 */ /* 0x000fe2000c10150c */
        /* <DEDUP_REMOVED lines=153> */
[----:B------:R-:W-:Y:S01]  /*5a40*/  FMUL R0, R87, R0 ;  /* 0x0000000057007220 */ /* 0x000fe20000400000 */
[----:B------:R-:W-:Y:S01]  /*5a50*/  ISETP.GT.AND P2, PT, R12, 0x8, P0 ;  /* 0x000000080c00780c */ /* 0x000fe20000744270 */
[----:B------:R-:W-:Y:S01]  /*5a60*/  @P4 STG.E.U16 desc[UR12][R2.64+0x90], R60 ;  /* 0x0000903c02004986 */ /* 0x000fe2000c10150c */
[----:B------:R-:W-:-:S02]  /*5a70*/  ISETP.GT.AND P0, PT, R9, 0x51, PT ;  /* 0x000000510900780c */ /* 0x000fc40003f04270 */
[C---:B------:R-:W-:Y:S01]  /*5a80*/  ISETP.GT.AND P4, PT, R12.reuse, RZ, P3 ;  /* 0x000000ff0c00720c */ /* 0x040fe20001f84270 */
[----:B------:R-:W-:Y:S01]  /*5a90*/  @P5 STG.E.U16 desc[UR12][R2.64+0x92], R61 ;  /* 0x0000923d02005986 */ /* 0x000fe2000c10150c */
[C---:B------:R-:W-:Y:S02]  /*5aa0*/  ISETP.GT.AND P5, PT, R12.reuse, RZ, P0 ;  /* 0x000000ff0c00720c */ /* 0x040fe400007a4270 */
[----:B------:R-:W-:Y:S02]  /*5ab0*/  F2FP.F16.F32.PACK_AB R62, RZ, R62 ;  /* 0x0000003eff3e723e */ /* 0x000fe400000000ff */
[----:B------:R-:W-:Y:S02]  /*5ac0*/  F2FP.F16.F32.PACK_AB R63, RZ, R63 ;  /* 0x0000003fff3f723e */ /* 0x000fe400000000ff */
[----:B------:R-:W-:Y:S01]  /*5ad0*/  F2FP.F16.F32.PACK_AB R64, RZ, R64 ;  /* 0x00000040ff40723e */ /* 0x000fe200000000ff */
[----:B------:R-:W-:Y:S01]  /*5ae0*/  @P1 STG.E.U16 desc[UR12][R4.64+0x90], R62 ;  /* 0x0000903e04001986 */ /* 0x000fe2000c10150c */
[----:B------:R-:W-:-:S02]  /*5af0*/  ISETP.GT.AND P1, PT, R12, 0x8, P3 ;  /* 0x000000080c00780c */ /* 0x000fc40001f24270 */
[----:B------:R-:W-:Y:S01]  /*5b00*/  F2FP.F16.F32.PACK_AB R65, RZ, R65 ;  /* 0x00000041ff41723e */ /* 0x000fe200000000ff */
[----:B------:R-:W-:Y:S01]  /*5b10*/  @P2 STG.E.U16 desc[UR12][R4.64+0x92], R63 ;  /* 0x0000923f04002986 */ /* 0x000fe2000c10150c */
[C---:B------:R-:W-:Y:S02]  /*5b20*/  ISETP.GT.AND P2, PT, R9.reuse, 0x58, PT ;  /* 0x000000580900780c */ /* 0x040fe40003f44270 */
[C---:B------:R-:W-:Y:S01]  /*5b30*/  ISETP.GT.AND P0, PT, R12.reuse, 0x8, P0 ;  /* 0x000000080c00780c */ /* 0x040fe20000704270 */
[----:B------:R-:W-:Y:S01]  /*5b40*/  @P4 STG.E.U16 desc[UR12][R2.64+0xa0], R64 ;  /* 0x0000a04002004986 */ /* 0x000fe2000c10150c */
[----:B------:R-:W-:Y:S02]  /*5b50*/  ISETP.GT.AND P3, PT, R9, 0x59, PT ;  /* 0x000000590900780c */ /* 0x000fe40003f64270 */
[C---:B------:R-:W-:Y:S01]  /*5b60*/  ISETP.GT.AND P4, PT, R12.reuse, RZ, P2 ;  /* 0x000000ff0c00720c */ /* 0x040fe20001784270 */
[----:B------:R-:W-:Y:S01]  /*5b70*/  @P5 STG.E.U16 desc[UR12][R2.64+0xa2], R65 ;  /* 0x0000a24102005986 */ /* 0x000fe2000c10150c */
[----:B------:R-:W-:-:S02]  /*5b80*/  ISETP.GT.AND P5, PT, R12, RZ, P3 ;  /* 0x000000ff0c00720c */ /* 0x000fc40001fa4270 */
[----:B------:R-:W-:Y:S02]  /*5b90*/  F2FP.F16.F32.PACK_AB R66, RZ, R66 ;  /* 0x00000042ff42723e */ /* 0x000fe400000000ff */
[----:B------:R-:W-:Y:S02]  /*5ba0*/  F2FP.F16.F32.PACK_AB R67, RZ, R67 ;  /* 0x00000043ff43723e */ /* 0x000fe400000000ff */
[----:B------:R-:W-:Y:S01]  /*5bb0*/  F2FP.F16.F32.PACK_AB R68, RZ, R68 ;  /* 0x00000044ff44723e */ /* 0x000fe200000000ff */
[----:B------:R-:W-:Y:S01]  /*5bc0*/  @P1 STG.E.U16 desc[UR12][R4.64+0xa0], R66 ;  /* 0x0000a04204001986 */ /* 0x000fe2000c10150c */
[C---:B------:R-:W-:Y:S02]  /*5bd0*/  ISETP.GT.AND P1, PT, R12.reuse, 0x8, P2 ;  /* 0x000000080c00780c */ /* 0x040fe40001724270 */
[----:B------:R-:W-:Y:S01]  /*5be0*/  F2FP.F16.F32.PACK_AB R69, RZ, R69 ;  /* 0x00000045ff45723e */ /* 0x000fe200000000ff */
[----:B------:R-:W-:Y:S01]  /*5bf0*/  @P0 STG.E.U16 desc[UR12][R4.64+0xa2], R67 ;  /* 0x0000a24304000986 */ /* 0x000fe2000c10150c */
[----:B------:R-:W-:-:S02]  /*5c00*/  ISETP.GT.AND P2, PT, R12, 0x8, P3 ;  /* 0x000000080c00780c */ /* 0x000fc40001f44270 */
[C---:B------:R-:W-:Y:S01]  /*5c10*/  ISETP.GT.AND P3, PT, R9.reuse, 0x60, PT ;  /* 0x000000600900780c */ /* 0x040fe20003f64270 */
[----:B------:R-:W-:Y:S01]  /*5c20*/  @P4 STG.E.U16 desc[UR12][R2.64+0xb0], R68 ;  /* 0x0000b04402004986 */ /* 0x000fe2000c10150c */
[----:B------:R-:W-:Y:S02]  /*5c30*/  ISETP.GT.AND P0, PT, R9, 0x61, PT ;  /* 0x000000610900780c */ /* 0x000fe40003f04270 */
[C---:B------:R-:W-:Y:S01]  /*5c40*/  ISETP.GT.AND P4, PT, R12.reuse, RZ, P3 ;  /* 0x000000ff0c00720c */ /* 0x040fe20001f84270 */
[----:B------:R-:W-:Y:S01]  /*5c50*/  @P5 STG.E.U16 desc[UR12][R2.64+0xb2], R69 ;  /* 0x0000b24502005986 */ /* 0x000fe2000c10150c */
[----:B------:R-:W-:Y:S02]  /*5c60*/  ISETP.GT.AND P5, PT, R12, RZ, P0 ;  /* 0x000000ff0c00720c */ /* 0x000fe400007a4270 */
[----:B------:R-:W-:Y:S02]  /*5c70*/  F2FP.F16.F32.PACK_AB R70, RZ, R70 ;  /* 0x00000046ff46723e */ /* 0x000fe400000000ff */
[----:B------:R-:W-:-:S02]  /*5c80*/  F2FP.F16.F32.PACK_AB R71, RZ, R71 ;  /* 0x00000047ff47723e */ /* 0x000fc400000000ff */
[----:B------:R-:W-:Y:S01]  /*5c90*/  F2FP.F16.F32.PACK_AB R72, RZ, R72 ;  /* 0x00000048ff48723e */ /* 0x000fe200000000ff */
[----:B------:R-:W-:Y:S01]  /*5ca0*/  @P1 STG.E.U16 desc[UR12][R4.64+0xb0], R70 ;  /* 0x0000b04604001986 */ /* 0x000fe2000c10150c */
[----:B------:R-:W-:Y:S02]  /*5cb0*/  F2FP.F16.F32.PACK_AB R73, RZ, R73 ;  /* 0x00000049ff49723e */ /* 0x000fe400000000ff */
[C---:B------:R-:W-:Y:S01]  /*5cc0*/  ISETP.GT.AND P1, PT, R12.reuse, 0x8, P3 ;  /* 0x000000080c00780c */ /* 0x040fe20001f24270 */
[----:B------:R-:W-:Y:S01]  /*5cd0*/  @P2 STG.E.U16 desc[UR12][R4.64+0xb2], R71 ;  /* 0x0000b24704002986 */ /* 0x000fe2000c10150c */
[----:B------:R-:W-:Y:S02]  /*5ce0*/  ISETP.GT.AND P0, PT, R12, 0x8, P0 ;  /* 0x000000080c00780c */ /* 0x000fe40000704270 */
[----:B------:R-:W-:Y:S01]  /*5cf0*/  F2FP.F16.F32.PACK_AB R74, RZ, R74 ;  /* 0x0000004aff4a723e */ /* 0x000fe200000000ff */
[----:B------:R-:W-:Y:S01]  /*5d00*/  @P4 STG.E.U16 desc[UR12][R2.64+0xc0], R72 ;  /* 0x0000c04802004986 */ /* 0x000fe2000c10150c */
[----:B------:R-:W-:-:S02]  /*5d10*/  ISETP.GT.AND P4, PT, R9, 0x68, PT ;  /* 0x000000680900780c */ /* 0x000fc40003f84270 */
[----:B------:R-:W-:Y:S01]  /*5d20*/  F2FP.F16.F32.PACK_AB R75, RZ, R75 ;  /* 0x0000004bff4b723e */ /* 0x000fe200000000ff */
[----:B------:R-:W-:Y:S01]  /*5d30*/  @P5 STG.E.U16 desc[UR12][R2.64+0xc2], R73 ;  /* 0x0000c24902005986 */ /* 0x000fe2000c10150c */
[----:B------:R-:W-:Y:S02]  /*5d40*/  ISETP.GT.AND P5, PT, R9, 0x69, PT ;  /* 0x000000690900780c */ /* 0x000fe40003fa4270 */
[C---:B------:R-:W-:Y:S01]  /*5d50*/  ISETP.GT.AND P2, PT, R12.reuse, RZ, P4 ;  /* 0x000000ff0c00720c */ /* 0x040fe20002744270 */
[----:B------:R-:W-:Y:S01]  /*5d60*/  @P1 STG.E.U16 desc[UR12][R4.64+0xc0], R74 ;  /* 0x0000c04a04001986 */ /* 0x000fe2000c10150c */
[----:B------:R-:W-:Y:S02]  /*5d70*/  ISETP.GT.AND P6, PT, R12, RZ, P5 ;  /* 0x000000ff0c00720c */ /* 0x000fe40002fc4270 */
[----:B------:R-:W-:Y:S01]  /*5d80*/  F2FP.F16.F32.PACK_AB R76, RZ, R76 ;  /* 0x0000004cff4c723e */ /* 0x000fe200000000ff */
[----:B------:R-:W-:Y:S01]  /*5d90*/  @P0 STG.E.U16 desc[UR12][R4.64+0xc2], R75 ;  /* 0x0000c24b04000986 */ /* 0x000fe2000c10150c */
[----:B------:R-:W-:-:S02]  /*5da0*/  F2FP.F16.F32.PACK_AB R77, RZ, R77 ;  /* 0x0000004dff4d723e */ /* 0x000fc400000000ff */
[C---:B------:R-:W-:Y:S02]  /*5db0*/  ISETP.GT.AND P3, PT, R9.reuse, 0x70, PT ;  /* 0x000000700900780c */ /* 0x040fe40003f64270 */
[C---:B------:R-:W-:Y:S02]  /*5dc0*/  ISETP.GT.AND P4, PT, R12.reuse, 0x8, P4 ;  /* 0x000000080c00780c */ /* 0x040fe40002784270 */
[----:B------:R-:W-:Y:S01]  /*5dd0*/  F2FP.F16.F32.PACK_AB R78, RZ, R78 ;  /* 0x0000004eff4e723e */ /* 0x000fe200000000ff */
[----:B------:R-:W-:Y:S01]  /*5de0*/  @P2 STG.E.U16 desc[UR12][R2.64+0xd0], R76 ;  /* 0x0000d04c02002986 */ /* 0x000fe2000c10150c */
[----:B------:R-:W-:Y:S02]  /*5df0*/  ISETP.GT.AND P2, PT, R9, 0x71, PT ;  /* 0x000000710900780c */ /* 0x000fe40003f44270 */
[----:B------:R-:W-:Y:S01]  /*5e00*/  F2FP.F16.F32.PACK_AB R79, RZ, R79 ;  /* 0x0000004fff4f723e */ /* 0x000fe200000000ff */
[----:B------:R-:W-:Y:S01]  /*5e10*/  @P6 STG.E.U16 desc[UR12][R2.64+0xd2], R77 ;  /* 0x0000d24d02006986 */ /* 0x000fe2000c10150c */
[----:B------:R-:W-:-:S02]  /*5e20*/  ISETP.GT.AND P6, PT, R12, 0x8, P5 ;  /* 0x000000080c00780c */ /* 0x000fc40002fc4270 */
[C---:B------:R-:W-:Y:S02]  /*5e30*/  ISETP.GT.AND P5, PT, R12.reuse, RZ, P3 ;  /* 0x000000ff0c00720c */ /* 0x040fe40001fa4270 */
[----:B------:R-:W-:Y:S01]  /*5e40*/  F2FP.F16.F32.PACK_AB R80, RZ, R80 ;  /* 0x00000050ff50723e */ /* 0x000fe200000000ff */
[----:B------:R-:W-:Y:S01]  /*5e50*/  @P4 STG.E.U16 desc[UR12][R4.64+0xd0], R78 ;  /* 0x0000d04e04004986 */ /* 0x000fe2000c10150c */
[C---:B------:R-:W-:Y:S02]  /*5e60*/  ISETP.GT.AND P1, PT, R9.reuse, 0x78, PT ;  /* 0x000000780900780c */ /* 0x040fe40003f24270 */
[----:B------:R-:W-:Y:S02]  /*5e70*/  ISETP.GT.AND P0, PT, R9, 0x79, PT ;  /* 0x000000790900780c */ /* 0x000fe40003f04270 */
[C---:B------:R-:W-:Y:S02]  /*5e80*/  ISETP.GT.AND P4, PT, R12.reuse, RZ, P2 ;  /* 0x000000ff0c00720c */ /* 0x040fe40001784270 */
[C---:B------:R-:W-:Y:S01]  /*5e90*/  ISETP.GT.AND P3, PT, R12.reuse, 0x8, P3 ;  /* 0x000000080c00780c */ /* 0x040fe20001f64270 */
[----:B------:R-:W-:Y:S01]  /*5ea0*/  @P6 STG.E.U16 desc[UR12][R4.64+0xd2], R79 ;  /* 0x0000d24f04006986 */ /* 0x000fe2000c10150c */
[----:B------:R-:W-:-:S02]  /*5eb0*/  ISETP.GT.AND P2, PT, R12, 0x8, P2 ;  /* 0x000000080c00780c */ /* 0x000fc40001744270 */
[C---:B------:R-:W-:Y:S01]  /*5ec0*/  ISETP.GT.AND P6, PT, R12.reuse, RZ, P0 ;  /* 0x000000ff0c00720c */ /* 0x040fe200007c4270 */
[----:B------:R-:W-:Y:S01]  /*5ed0*/  @P5 STG.E.U16 desc[UR12][R2.64+0xe0], R80 ;  /* 0x0000e05002005986 */ /* 0x000fe2000c10150c */
[C---:B------:R-:W-:Y:S02]  /*5ee0*/  ISETP.GT.AND P5, PT, R12.reuse, RZ, P1 ;  /* 0x000000ff0c00720c */ /* 0x040fe40000fa4270 */
[C---:B------:R-:W-:Y:S02]  /*5ef0*/  ISETP.GT.AND P1, PT, R12.reuse, 0x8, P1 ;  /* 0x000000080c00780c */ /* 0x040fe40000f24270 */
[----:B------:R-:W-:Y:S02]  /*5f00*/  F2FP.F16.F32.PACK_AB R81, RZ, R81 ;  /* 0x00000051ff51723e */ /* 0x000fe400000000ff */
[----:B------:R-:W-:Y:S02]  /*5f10*/  F2FP.F16.F32.PACK_AB R82, RZ, R82 ;  /* 0x00000052ff52723e */ /* 0x000fe400000000ff */
[----:B------:R-:W-:Y:S01]  /*5f20*/  F2FP.F16.F32.PACK_AB R83, RZ, R83 ;  /* 0x00000053ff53723e */ /* 0x000fe200000000ff */
[----:B------:R-:W-:Y:S01]  /*5f30*/  @P4 STG.E.U16 desc[UR12][R2.64+0xe2], R81 ;  /* 0x0000e25102004986 */ /* 0x000fe2000c10150c */
[----:B------:R-:W-:-:S02]  /*5f40*/  ISETP.GT.AND P0, PT, R12, 0x8, P0 ;  /* 0x000000080c00780c */ /* 0x000fc40000704270 */
[----:B------:R-:W-:Y:S01]  /*5f50*/  F2FP.F16.F32.PACK_AB R84, RZ, R84 ;  /* 0x00000054ff54723e */ /* 0x000fe200000000ff */
[----:B------:R-:W-:Y:S01]  /*5f60*/  @P3 STG.E.U16 desc[UR12][R4.64+0xe0], R82 ;  /* 0x0000e05204003986 */ /* 0x000fe2000c10150c */
[----:B------:R-:W-:Y:S02]  /*5f70*/  F2FP.F16.F32.PACK_AB R85, RZ, R85 ;  /* 0x00000055ff55723e */ /* 0x000fe400000000ff */
[----:B------:R-:W-:Y:S01]  /*5f80*/  F2FP.F16.F32.PACK_AB R86, RZ, R86 ;  /* 0x00000056ff56723e */ /* 0x000fe200000000ff */
[----:B------:R-:W-:Y:S04]  /*5f90*/  @P2 STG.E.U16 desc[UR12][R4.64+0xe2], R83 ;  /* 0x0000e25304002986 */ /* 0x000fe8000c10150c */
[----:B------:R-:W-:Y:S04]  /*5fa0*/  @P5 STG.E.U16 desc[UR12][R2.64+0xf0], R84 ;  /* 0x0000f05402005986 */ /* 0x000fe8000c10150c */
[----:B------:R0:W-:Y:S02]  /*5fb0*/  @P6 STG.E.U16 desc[UR12][R2.64+0xf2], R85 ;  /* 0x0000f25502006986 */ /* 0x0001e4000c10150c */
[----:B0-----:R-:W-:-:S02]  /*5fc0*/  @P1 IMAD.MOV.U32 R2, RZ, RZ, R4 ;  /* 0x000000ffff021224 */ /* 0x001fc400078e0004 */
[----:B------:R-:W-:-:S05]  /*5fd0*/  @P1 IMAD.MOV.U32 R3, RZ, RZ, R5 ;  /* 0x000000ffff031224 */ /* 0x000fca00078e0005 */
[----:B------:R0:W-:Y:S01]  /*5fe0*/  @P1 STG.E.U16 desc[UR12][R2.64+0xf0], R86 ;  /* 0x0000f05602001986 */ /* 0x0001e2000c10150c */
[----:B------:R-:W-:Y:S05]  /*5ff0*/  @!P0 EXIT ;  /* 0x000000000000894d */ /* 0x000fea0003800000 */
[----:B------:R-:W-:-:S05]  /*6000*/  F2FP.F16.F32.PACK_AB R0, RZ, R0 ;  /* 0x00000000ff00723e */ /* 0x000fca00000000ff */
[----:B------:R-:W-:Y:S01]  /*6010*/  STG.E.U16 desc[UR12][R4.64+0xf2], R0 ;  /* 0x0000f20004007986 */ /* 0x000fe2000c10150c */
[----:B------:R-:W-:Y:S05]  /*6020*/  EXIT ;  /* 0x000000000000794d */ /* 0x000fea0003800000 */
.L_x_14:
[----:B------:R-:W-:-:S13]  /*6030*/  ISETP.NE.AND P0, PT, R9, RZ, PT ;  /* 0x000000ff0900720c */ /* 0x000fda0003f05270 */
[----:B------:R-:W-:Y:S05]  /*6040*/  @P0 EXIT ;  /* 0x000000000000094d */ /* 0x000fea0003800000 */
[----:B------:R-:W-:-:S13]  /*6050*/  ELECT P0, URZ, PT ;  /* 0x00000000003f782f */ /* 0x000fda0003800000 */
[----:B------:R-:W-:Y:S05]  /*6060*/  @!P0 BRA `(.L_x_153) ;  /* 0x0000000400d08947 */ /* 0x000fea0003800000 */
[----:B------:R-:W-:-:S13]  /*6070*/  ISETP.GE.AND P0, PT, R11, 0x1, PT ;  /* 0x000000010b00780c */ /* 0x000fda0003f06270 */
[----:B------:R-:W-:Y:S05]  /*6080*/  @!P0 BRA `(.L_x_153) ;  /* 0x0000000400c88947 */ /* 0x000fea0003800000 */
[----:B------:R-:W2:Y:S01]  /*6090*/  S2R R2, SR_CgaCtaId ;  /* 0x0000000000027919 */ /* 0x000ea20000008800 */
[----:B---3-5:R-:W0:Y:S01]  /*60a0*/  LDC.64 R4, c[0x0][0x4d8] ;  /* 0x00013600ff047b82 */ /* 0x028e220000000a00 */
[----:B------:R-:W-:Y:S01]  /*60b0*/  LOP3.LUT P0, RZ, R14, 0x1f, RZ, 0xc0, !PT ;  /* 0x0000001f0eff7812 */ /* 0x000fe2000780c0ff */
[----:B------:R-:W-:Y:S01]  /*60c0*/  IMAD.SHL.U32 R12, R6, 0x80, RZ ;  /* 0x00000080060c7824 */ /* 0x000fe200078e00ff */
[----:B------:R-:W-:Y:S01]  /*60d0*/  ULDC.64 UR4, c[0x0][0x4b0] ;  /* 0x00012c0000047ab9 */ /* 0x000fe20000000a00 */
[C---:B------:R-:W-:Y:S01]  /*60e0*/  ISETP.NE.AND P2, PT, R17.reuse, RZ, PT ;  /* 0x000000ff1100720c */ /* 0x040fe20003f45270 */
[----:B------:R-:W-:Y:S01]  /*60f0*/  IMAD.SHL.U32 R16, R16, 0x40, RZ ;  /* 0x0000004010107824 */ /* 0x000fe200078e00ff */
[----:B------:R-:W-:Y:S01]  /*6100*/  ISETP.NE.OR P0, PT, R17, RZ, !P0 ;  /* 0x000000ff1100720c */ /* 0x000fe20004705670 */
[----:B------:R-:W-:Y:S01]  /*6110*/  IMAD.MOV.U32 R6, RZ, RZ, R7 ;  /* 0x000000ffff067224 */ /* 0x000fe200078e0007 */
[----:B------:R-:W-:Y:S01]  /*6120*/  LOP3.LUT R13, R3, 0x2, RZ, 0xfc, !PT ;  /* 0x00000002030d7812 */ /* 0x000fe200078efcff */
[----:B------:R-:W-:-:S02]  /*6130*/  IMAD.MOV.U32 R17, RZ, RZ, RZ ;  /* 0x000000ffff117224 */ /* 0x000fc400078e00ff */
[----:B------:R-:W-:Y:S02]  /*6140*/  VIADD R18, R12, 0x40 ;  /* 0x000000400c127836 */ /* 0x000fe40000000000 */
[----:B0-----:R-:W-:Y:S02]  /*6150*/  IMAD R15, R15, UR4, R4 ;  /* 0x000000040f0f7c24 */ /* 0x001fe4000f8e0204 */
[----:B------:R-:W-:Y:S02]  /*6160*/  IMAD R10, R8, UR5, R5 ;  /* 0x00000005080a7c24 */ /* 0x000fe4000f8e0205 */
[----:B------:R-:W-:Y:S02]  /*6170*/  IMAD.MOV.U32 R4, RZ, RZ, 0x1 ;  /* 0x00000001ff047424 */ /* 0x000fe400078e00ff */
[----:B------:R-:W-:Y:S02]  /*6180*/  IMAD.MOV.U32 R5, RZ, RZ, RZ ;  /* 0x000000ffff057224 */ /* 0x000fe400078e00ff */
[----:B--2---:R-:W-:-:S02]  /*6190*/  IMAD.SHL.U32 R0, R2, 0x400, RZ ;  /* 0x0000040002007824 */ /* 0x004fc400078e00ff */
[----:B------:R-:W-:-:S07]  /*61a0*/  IMAD.SHL.U32 R2, R2, 0x10, RZ ;  /* 0x0000001002027824 */ /* 0x000fce00078e00ff */
.L_x_157:
[----:B------:R-:W0:Y:S01]  /*61b0*/  S2R R9, SR_CgaCtaId ;  /* 0x0000000000097919 */ /* 0x000e220000008800 */
[----:B------:R-:W-:-:S04]  /*61c0*/  MOV R8, 0x400 ;  /* 0x0000040000087802 */ /* 0x000fc80000000f00 */
[----:B0-----:R-:W-:Y:S02]  /*61d0*/  LEA R14, R9, R8, 0x18 ;  /* 0x00000008090e7211 */ /* 0x001fe400078ec0ff */
[----:B------:R-:W-:-:S03]  /*61e0*/  SHF.L.U32 R8, R4, 0x1f, RZ ;  /* 0x0000001f04087819 */ /* 0x000fc600000006ff */
[----:B------:R-:W-:-:S07]  /*61f0*/  IMAD R11, R5, 0x8, R14 ;  /* 0x00000008050b7824 */ /* 0x000fce00078e020e */
.L_x_154:
[----:B0-----:R0:W1:Y:S02]  /*6200*/  SYNCS.PHASECHK.TRANS64.TRYWAIT P1, [R11+URZ+0x36090], R8 ;  /* 0x036090080b0075a7 */ /* 0x001064000802017f */
[----:B-1----:R-:W-:Y:S05]  /*6210*/  @!P1 NANOSLEEP.SYNCS 0x989680 ;  /* 0x009896800000995d */ /* 0x002fea0003900000 */
[----:B------:R-:W1:Y:S02]  /*6220*/  @!P1 SYNCS.PHASECHK.TRANS64 P1, [R11+URZ+0x36090], R8 ;  /* 0x036090080b0095a7 */ /* 0x000e64000802007f */
[----:B-1----:R-:W-:Y:S05]  /*6230*/  @!P1 BRA `(.L_x_154) ;  /* 0xfffffffc00f09947 */ /* 0x002fea000383ffff */
[----:B0-----:R-:W0:Y:S02]  /*6240*/  @!P2 LDC R8, c[0x0][0x500] ;  /* 0x00014000ff08ab82 */ /* 0x001e240000000800 */
[----:B0-----:R0:W-:Y:S02]  /*6250*/  @!P2 SYNCS.ARRIVE.TRANS64 RZ, [R11+URZ+0x36000], R8 ;  /* 0x036000080bffa9a7 */ /* 0x0011e4000800003f */
[----:B0-----:R-:W-:-:S04]  /*6260*/  PRMT R8, R13, 0x9910, RZ ;  /* 0x000099100d087816 */ /* 0x001fc800000000ff */
[----:B------:R-:W-:-:S13]  /*6270*/  ISETP.NE.AND P1, PT, R8, 0x2, PT ;  /* 0x000000020800780c */ /* 0x000fda0003f25270 */
[----:B------:R-:W-:Y:S05]  /*6280*/  @P1 BRA `(.L_x_155) ;  /* 0x0000000000041947 */ /* 0x000fea0003800000 */
[----:B------:R-:W-:Y:S01]  /*6290*/  BPT.TRAP 0x1 ;  /* 0x000000040000795c */ /* 0x000fe20000300000 */
.L_x_155:
[----:B------:R-:W-:Y:S05]  /*62a0*/  @P0 BRA `(.L_x_156) ;  /* 0x0000000000040947 */ /* 0x000fea0003800000 */
[----:B------:R-:W-:Y:S01]  /*62b0*/  BPT.TRAP 0x1 ;  /* 0x000000040000795c */ /* 0x000fe20000300000 */
.L_x_156:
[----:B------:R-:W-:Y:S01]  /*62c0*/  R2UR UR7, R17 ;  /* 0x00000000110772ca */ /* 0x000fe200000e0000 */
[----:B------:R-:W-:Y:S01]  /*62d0*/  ULDC UR6, c[0x0][0x48c] ;  /* 0x0001230000067ab9 */ /* 0x000fe20000000800 */
[----:B------:R-:W-:Y:S01]  /*62e0*/  R2UR UR18, R2 ;  /* 0x00000000021272ca */ /* 0x000fe200000e0000 */
[----:B------:R-:W-:Y:S01]  /*62f0*/  UISETP.NE.AND UP1, UPT, UR6, 0x1, UPT ;  /* 0x000000010600788c */ /* 0x000fe2000bf25270 */
[----:B------:R-:W-:Y:S01]  /*6300*/  IMAD.SHL.U32 R9, R5, 0x1000, RZ ;  /* 0x0000100005097824 */ /* 0x000fe200078e00ff */
[----:B------:R-:W-:Y:S01]  /*6310*/  ULDC UR30, c[0x0][0x498] ;  /* 0x00012600001e7ab9 */ /* 0x000fe20000000800 */
[----:B------:R-:W-:Y:S01]  /*6320*/  ULDC.64 UR32, c[0x0][0x198] ;  /* 0x0000660000207ab9 */ /* 0x000fe20000000a00 */
[----:B------:R-:W-:Y:S01]  /*6330*/  UISETP.NE.AND UP0, UPT, UR30, 0x1, UPT ;  /* 0x000000011e00788c */ /* 0x000fe2000bf05270 */
[----:B------:R-:W-:Y:S01]  /*6340*/  ISETP.GT.AND P3, PT, R6, 0x1, PT ;  /* 0x000000010600780c */ /* 0x000fe20003f64270 */
[----:B------:R-:W-:Y:S01]  /*6350*/  ULDC.64 UR22, c[0x0][0x4b8] ;  /* 0x00012e0000167ab9 */ /* 0x000fe20000000a00 */
[----:B------:R-:W-:Y:S01]  /*6360*/  LOP3.LUT R8, R9, 0x400, R0, 0xf8, !PT ;  /* 0x0000040009087812 */ /* 0x000fe200078ef800 */
[----:B------:R-:W-:Y:S01]  /*6370*/  IMAD.IADD R9, R14, 0x1, R9 ;  /* 0x000000010e097824 */ /* 0x000fe200078e0209 */
[----:B------:R-:W-:Y:S01]  /*6380*/  ULDC.64 UR24, c[0x0][0x4d0] ;  /* 0x0001340000187ab9 */ /* 0x000fe20000000a00 */
[----:B------:R-:W-:Y:S01]  /*6390*/  USHF.L.U32 UR7, UR7, 0x5, URZ ;  /* 0x0000000507077899 */ /* 0x000fe2000800063f */
[----:B------:R-:W-:Y:S01]  /*63a0*/  VIADD R5, R5, 0x1 ;  /* 0x0000000105057836 */ /* 0x000fe20000000000 */
[----:B------:R-:W-:Y:S01]  /*63b0*/  @UP1 ULDC.64 UR10, c[0x0][0x490] ;  /* 0x00012400000a1ab9 */ /* 0x000fe20000000a00 */
[----:B------:R-:W-:Y:S01]  /*63c0*/  IMAD R8, R8, 0x2, R14 ;  /* 0x0000000208087824 */ /* 0x000fe200078e020e */
[----:B------:R-:W-:Y:S01]  /*63d0*/  ULOP3.LUT UR18, UR7, 0x10, UR18, 0xf8, !UPT ;  /* 0x0000001007127892 */ /* 0x000fe2000f8ef812 */
[----:B------:R-:W-:Y:S01]  /*63e0*/  VIADD R6, R6, 0xffffffff ;  /* 0xffffffff06067836 */ /* 0x000fe20000000000 */
[----:B------:R-:W-:Y:S01]  /*63f0*/  @UP1 ULDC.64 UR14, c[0x0][0x490] ;  /* 0x00012400000e1ab9 */ /* 0x000fe20000000a00 */
[----:B------:R-:W-:Y:S01]  /*6400*/  @UP0 ULDC UR28, c[0x0][0x49c] ;  /* 0x00012700001c0ab9 */ /* 0x000fe20000000800 */
[----:B------:R-:W-:Y:S01]  /*6410*/  UIMAD.WIDE.U32 UR4, UR18, UR10, URZ ;  /* 0x0000000a120472a5 */ /* 0x000fe2000f8e003f */
[----:B------:R-:W-:Y:S01]  /*6420*/  R2UR UR10, R11 ;  /* 0x000000000b0a72ca */ /* 0x000fe200000e0000 */
[----:B------:R-:W-:Y:S01]  /*6430*/  UIMAD.WIDE.U32 UR8, UR18, UR14, URZ ;  /* 0x0000000e120872a5 */ /* 0x000fe2000f8e003f */
[----:B------:R-:W-:Y:S01]  /*6440*/  PRMT R11, R15, 0x40, R10 ;  /* 0x000000400f0b7816 */ /* 0x000fe2000000000a */
[----:B------:R-:W-:Y:S01]  /*6450*/  UMOV UR17, UR18 ;  /* 0x0000001200117c82 */ /* 0x000fe20008000000 */
[----:B------:R-:W-:Y:S01]  /*6460*/  UMOV UR12, UR18 ;  /* 0x00000012000c7c82 */ /* 0x000fe20008000000 */
[----:B------:R-:W-:Y:S01]  /*6470*/  @UP1 USHF.R.U32.HI UR17, URZ, UR15, UR9 ;  /* 0x0000000f3f111299 */ /* 0x000fe20008011609 */
[----:B------:R-:W-:Y:S01]  /*6480*/  R2UR UR4, R8 ;  /* 0x00000000080472ca */ /* 0x000fe200000e0000 */
[----:B------:R-:W-:Y:S01]  /*6490*/  @UP1 USHF.R.U32.HI UR12, URZ, UR11, UR5 ;  /* 0x0000000b3f0c1299 */ /* 0x000fe20008011605 */
[----:B------:R-:W-:Y:S01]  /*64a0*/  IMAD.MOV.U32 R8, RZ, RZ, 0x3 ;  /* 0x00000003ff087424 */ /* 0x000fe200078e00ff */
[----:B------:R-:W-:Y:S01]  /*64b0*/  UIMAD.WIDE.U32 UR28, UR17, UR28, URZ ;  /* 0x0000001c111c72a5 */ /* 0x000fe2000f8e003f */
[----:B------:R-:W-:Y:S01]  /*64c0*/  R2UR UR34, R11 ;  /* 0x000000000b2272ca */ /* 0x000fe200000e0000 */
[----:B------:R-:W-:Y:S01]  /*64d0*/  UIADD3 UR19, -UR12, URZ, URZ ;  /* 0x0000003f0c137290 */ /* 0x000fe2000fffe13f */
[----:B------:R-:W-:Y:S01]  /*64e0*/  ISETP.NE.AND P1, PT, R5, 0x12, PT ;  /* 0x000000120500780c */ /* 0x000fe20003f25270 */
[----:B------:R-:W-:Y:S01]  /*64f0*/  UIADD3 UR5, UR10, 0x36000, URZ ;  /* 0x000360000a057890 */ /* 0x000fe2000fffe03f */
[----:B------:R-:W-:Y:S01]  /*6500*/  R2UR UR35, R8 ;  /* 0x00000000082372ca */ /* 0x000fe200000e0000 */
[----:B------:R-:W-:Y:S01]  /*6510*/  UIMAD UR19, UR6, UR19, UR18 ;  /* 0x00000013061372a4 */ /* 0x000fe2000f8e0212 */
[----:B------:R-:W-:Y:S01]  /*6520*/  VIADD R17, R17, 0x1 ;  /* 0x0000000111117836 */ /* 0x000fe20000000000 */
[----:B------:R-:W-:Y:S01]  /*6530*/  @UP0 ULDC UR10, c[0x0][0x49c] ;  /* 0x00012700000a0ab9 */ /* 0x000fe20000000800 */
[----:B------:R-:W-:Y:S01]  /*6540*/  UIADD3 UR26, UP1, UR32, 0xf0, URZ ;  /* 0x000000f0201a7890 */ /* 0x000fe2000ff3e03f */
[----:B------:R-:W-:Y:S01]  /*6550*/  SEL R5, R5, RZ, P1 ;  /* 0x000000ff05057207 */ /* 0x000fe20000800000 */
[----:B------:R-:W-:-:S02]  /*6560*/  UIADD3 UR16, UR4, 0x12000, URZ ;  /* 0x0001200004107890 */ /* 0x000fc4000fffe03f */
[----:B------:R-:W-:Y:S02]  /*6570*/  UIADD3 UR8, UR4, 0x13000, URZ ;  /* 0x0001300004087890 */ /* 0x000fe4000fffe03f */
[----:B------:R-:W-:Y:S02]  /*6580*/  UIADD3 UR4, -UR17, URZ, URZ ;  /* 0x0000003f11047290 */ /* 0x000fe4000fffe13f */
[----:B------:R-:W-:Y:S02]  /*6590*/  UIMAD.WIDE.U32 UR10, UR12, UR10, URZ ;  /* 0x0000000a0c0a72a5 */ /* 0x000fe4000f8e003f */
[----:B------:R-:W-:Y:S01]  /*65a0*/  UIMAD UR31, UR6, UR4, UR18 ;  /* 0x00000004061f72a4 */ /* 0x000fe2000f8e0212 */
[----:B------:R-:W-:Y:S01]  /*65b0*/  R2UR UR6, R16 ;  /* 0x00000000100672ca */ /* 0x000fe200000e0000 */
[----:B------:R-:W-:Y:S01]  /*65c0*/  @UP0 ULDC UR9, c[0x0][0x4a0] ;  /* 0x0001280000090ab9 */ /* 0x000fe20000000800 */
[----:B------:R-:W-:Y:S01]  /*65d0*/  R2UR UR4, R9 ;  /* 0x00000000090472ca */ /* 0x000fe200000e0000 */
[----:B------:R-:W-:Y:S01]  /*65e0*/  @UP0 ULDC UR20, c[0x0][0x4a0] ;  /* 0x0001280000140ab9 */ /* 0x000fe20000000800 */
[----:B------:R-:W-:Y:S01]  /*65f0*/  UMOV UR21, UR12 ;  /* 0x0000000c00157c82 */ /* 0x000fe20008000000 */
[----:B------:R-:W-:Y:S01]  /*6600*/  UMOV UR13, UR17 ;  /* 0x00000011000d7c82 */ /* 0x000fe20008000000 */
[----:B------:R-:W-:Y:S01]  /*6610*/  @UP0 USHF.R.U32.HI UR21, URZ, UR9, UR11 ;  /* 0x000000093f150299 */ /* 0x000fe2000801160b */
[----:B------:R-:W-:Y:S01]  /*6620*/  R2UR UR18, R12 ;  /* 0x000000000c1272ca */ /* 0x000fe200000e0000 */
[----:B------:R-:W-:Y:S01]  /*6630*/  @UP0 USHF.R.U32.HI UR13, URZ, UR20, UR29 ;  /* 0x000000143f0d0299 */ /* 0x000fe2000801161d */
[----:B------:R-:W-:Y:S01]  /*6640*/  R2UR UR10, R18 ;  /* 0x00000000120a72ca */ /* 0x000fe200000e0000 */
[----:B------:R-:W-:Y:S01]  /*6650*/  UIADD3.X UR27, URZ, UR33, URZ, UP1, !UPT ;  /* 0x000000213f1b7290 */ /* 0x000fe20008ffe43f */
[----:B------:R-:W-:Y:S01]  /*6660*/  SEL R9, RZ, 0x1, P1 ;  /* 0x00000001ff097807 */ /* 0x000fe20000800000 */
[----:B------:R-:W-:-:S02]  /*6670*/  UIADD3 UR20, -UR21, URZ, URZ ;  /* 0x0000003f15147290 */ /* 0x000fc4000fffe13f */
[----:B------:R-:W-:Y:S01]  /*6680*/  UIADD3 UR9, -UR13, URZ, URZ ;  /* 0x0000003f0d097290 */ /* 0x000fe2000fffe13f */
[----:B------:R-:W-:Y:S01]  /*6690*/  LOP3.LUT R4, R4, R9, RZ, 0x3c, !PT ;  /* 0x0000000904047212 */ /* 0x000fe200078e3cff */
[----:B------:R-:W-:Y:S02]  /*66a0*/  UIADD3 UR32, UP2, UR32, 0x1f0, URZ ;  /* 0x000001f020207890 */ /* 0x000fe4000ff5e03f */
[----:B------:R-:W-:Y:S01]  /*66b0*/  UIMAD UR20, UR30, UR20, UR12 ;  /* 0x000000141e1472a4 */ /* 0x000fe2000f8e020c */
[----:B------:R-:W-:Y:S01]  /*66c0*/  UMOV UR14, 0x0 ;  /* 0x00000000000e7882 */ /* 0x000fe20000000000 */
[----:B------:R-:W-:Y:S01]  /*66d0*/  UMOV UR15, 0x10000000 ;  /* 0x10000000000f7882 */ /* 0x000fe20000000000 */
[----:B------:R-:W-:Y:S01]  /*66e0*/  UIMAD UR12, UR30, UR9, UR17 ;  /* 0x000000091e0c72a4 */ /* 0x000fe2000f8e0211 */
[----:B------:R0:W-:Y:S01]  /*66f0*/  UTMALDG.2D [UR4], [UR26], desc[UR14] ;  /* 0x00000e041a0075b4 */ /* 0x0001e20008009000 */
[----:B------:R-:W-:Y:S02]  /*6700*/  UIMAD UR19, UR19, UR22, UR24 ;  /* 0x00000016131372a4 */ /* 0x000fe4000f8e0218 */
[----:B------:R-:W-:-:S02]  /*6710*/  UIMAD UR20, UR20, UR23, UR25 ;  /* 0x00000017141472a4 */ /* 0x000fc4000f8e0219 */
[----:B------:R-:W-:Y:S02]  /*6720*/  UIADD3.X UR33, URZ, UR33, URZ, UP2, !UPT ;  /* 0x000000213f217290 */ /* 0x000fe400097fe43f */
[----:B------:R-:W-:Y:S02]  /*6730*/  UIMAD UR11, UR31, UR22, UR24 ;  /* 0x000000161f0b72a4 */ /* 0x000fe4000f8e0218 */
[----:B------:R-:W-:Y:S01]  /*6740*/  UIMAD UR12, UR12, UR23, UR25 ;  /* 0x000000170c0c72a4 */ /* 0x000fe2000f8e0219 */
[----:B------:R-:W-:Y:S01]  /*6750*/  UMOV UR17, UR5 ;  /* 0x0000000500117c82 */ /* 0x000fe20008000000 */
[----:B------:R-:W-:Y:S01]  /*6760*/  UMOV UR9, UR5 ;  /* 0x0000000500097c82 */ /* 0x000fe20008000000 */
[----:B0-----:R-:W-:-:S09]  /*6770*/  UPRMT UR4, UR34, 0x5410, UR35 ;  /* 0x0000541022047896 */ /* 0x001fd20008000023 */
[----:B------:R0:W-:Y:S01]  /*6780*/  UTMALDG.4D.IM2COL.MULTICAST [UR16], [UR32], UR4 ;  /* 0x00000010200073b4 */ /* 0x0001e20008058804 */
[----:B------:R0:W-:Y:S02]  /*6790*/  UTMALDG.4D.IM2COL.MULTICAST [UR8], [UR32], UR4 ;  /* 0x00000008200073b4 */ /* 0x0001e40008058804 */
[----:B0-----:R-:W-:Y:S05]  /*67a0*/  @P3 BRA `(.L_x_157) ;  /* 0xfffffff800803947 */ /* 0x001fea000383ffff */
.L_x_153:
[----:B------:R-:W-:Y:S01]  /*67b0*/  ISETP.GE.U32.AND P2, PT, R7, 0x12, PT ;  /* 0x000000120700780c */ /* 0x000fe20003f46070 */
[----:B------:R-:W-:Y:S05]  /*67c0*/  WARPSYNC.ALL ;  /* 0x0000000000007948 */ /* 0x000fea0003800000 */
[----:B------:R-:W-:-:S07]  /*67d0*/  ELECT P1, URZ, PT ;  /* 0x00000000003f782f */ /* 0x000fce0003820000 */
[----:B---3-5:R-:W-:-:S05]  /*67e0*/  @P2 IMAD.WIDE.U32 R4, R7, 0x38e38e39, RZ ;  /* 0x38e38e3907042825 */ /* 0x028fca00078e00ff */
[----:B--2---:R-:W-:-:S04]  /*67f0*/  @P2 SHF.R.U32.HI R0, RZ, 0x2, R5 ;  /* 0x00000002ff002819 */ /* 0x004fc80000011605 */
[----:B------:R-:W-:-:S04]  /*6800*/  @P2 LOP3.LUT R0, R0, 0x1, RZ, 0xc0, !PT ;  /* 0x0000000100002812 */ /* 0x000fc800078ec0ff */
[----:B------:R-:W-:Y:S01]  /*6810*/  @P2 ISETP.NE.U32.AND P0, PT, R0, 0x1, PT ;  /* 0x000000010000280c */ /* 0x000fe20003f05070 */
[----:B------:R-:W-:-:S12]  /*6820*/  @!P1 EXIT ;  /* 0x000000000000994d */ /* 0x000fd80003800000 */
[----:B------:R-:W-:Y:S01]  /*6830*/  LOP3.LUT R3, R3, 0x2, RZ, 0xfc, !PT ;  /* 0x0000000203037812 */ /* 0x000fe200078efcff */
[----:B------:R-:W-:Y:S01]  /*6840*/  IMAD.MOV.U32 R0, RZ, RZ, 0x1 ;  /* 0x00000001ff007424 */ /* 0x000fe200078e00ff */
[----:B------:R-:W-:Y:S02]  /*6850*/  @P2 ISETP.NE.U32.AND.EX P0, PT, RZ, RZ, PT, P0 ;  /* 0x000000ffff00220c */ /* 0x000fe40003f05100 */
[----:B------:R-:W-:Y:S02]  /*6860*/  ISETP.NE.AND P1, PT, R3, 0x3, PT ;  /* 0x000000030300780c */ /* 0x000fe40003f25270 */
[----:B------:R-:W-:-:S11]  /*6870*/  @P2 SEL R0, RZ, 0x1, !P0 ;  /* 0x00000001ff002807 */ /* 0x000fd60004000000 */
[----:B------:R-:W-:Y:S05]  /*6880*/  @!P1 BRA `(.L_x_158) ;  /* 0x0000000000049947 */ /* 0x000fea0003800000 */
[----:B------:R-:W-:Y:S01]  /*6890*/  BPT.TRAP 0x1 ;  /* 0x000000040000795c */ /* 0x000fe20000300000 */
.L_x_158:
[----:B------:R-:W0:Y:S01]  /*68a0*/  S2R R5, SR_CgaCtaId ;  /* 0x0000000000057919 */ /* 0x000e220000008800 */
[----:B------:R-:W-:Y:S01]  /*68b0*/  IMAD.WIDE.U32 R2, R7, 0x38e38e39, RZ ;  /* 0x38e38e3907027825 */ /* 0x000fe200078e00ff */
[----:B------:R-:W-:-:S04]  /*68c0*/  MOV R4, 0x400 ;  /* 0x0000040000047802 */ /* 0x000fc80000000f00 */
[----:B------:R-:W-:-:S05]  /*68d0*/  SHF.R.U32.HI R2, RZ, 0x2, R3 ;  /* 0x00000002ff027819 */ /* 0x000fca0000011603 */
[----:B------:R-:W-:Y:S01]  /*68e0*/  IMAD R7, R2, -0x12, R7 ;  /* 0xffffffee02077824 */ /* 0x000fe200078e0207 */
[----:B0-----:R-:W-:-:S05]  /*68f0*/  LEA R4, R5, R4, 0x18 ;  /* 0x0000000405047211 */ /* 0x001fca00078ec0ff */
[----:B------:R-:W-:Y:S01]  /*6900*/  VIADD R2, R4, 0x36090 ;  /* 0x0003609004027836 */ /* 0x000fe20000000000 */
[----:B------:R-:W-:-:S03]  /*6910*/  SHF.L.U32 R4, R0, 0x1f, RZ ;  /* 0x0000001f00047819 */ /* 0x000fc600000006ff */
[----:B------:R-:W-:-:S07]  /*6920*/  IMAD R3, R7, 0x8, R2 ;  /* 0x0000000807037824 */ /* 0x000fce00078e0202 */
.L_x_159:
[----:B0-----:R0:W1:Y:S02]  /*6930*/  SYNCS.PHASECHK.TRANS64.TRYWAIT P0, [R3+URZ], R4 ;  /* 0x00000004030075a7 */ /* 0x001064000800017f */
[----:B-1----:R-:W-:Y:S05]  /*6940*/  @!P0 NANOSLEEP.SYNCS 0x989680 ;  /* 0x009896800000895d */ /* 0x002fea0003900000 */
[----:B------:R-:W1:Y:S02]  /*6950*/  @!P0 SYNCS.PHASECHK.TRANS64 P0, [R3+URZ], R4 ;  /* 0x00000004030085a7 */ /* 0x000e64000800007f */
[----:B-1----:R-:W-:Y:S05]  /*6960*/  @!P0 BRA `(.L_x_159) ;  /* 0xfffffffc00f08947 */ /* 0x002fea000383ffff */
[----:B------:R-:W-:-:S05]  /*6970*/  VIADD R7, R7, 0x1 ;  /* 0x0000000107077836 */ /* 0x000fca0000000000 */
[----:B------:R-:W-:-:S04]  /*6980*/  ISETP.NE.AND P0, PT, R7, 0x12, PT ;  /* 0x000000120700780c */ /* 0x000fc80003f05270 */
[----:B0-----:R-:W-:Y:S02]  /*6990*/  SEL R3, RZ, 0x1, P0 ;  /* 0x00000001ff037807 */ /* 0x001fe40000000000 */
[----:B------:R-:W-:Y:S02]  /*69a0*/  SEL R7, R7, RZ, P0 ;  /* 0x000000ff07077207 */ /* 0x000fe40000000000 */
[----:B------:R-:W-:-:S03]  /*69b0*/  LOP3.LUT R5, R0, R3, RZ, 0x3c, !PT ;  /* 0x0000000300057212 */ /* 0x000fc600078e3cff */
[----:B------:R-:W-:Y:S01]  /*69c0*/  IMAD R0, R7, 0x8, R2 ;  /* 0x0000000807007824 */ /* 0x000fe200078e0202 */
[----:B------:R-:W-:-:S07]  /*69d0*/  SHF.L.U32 R3, R5, 0x1f, RZ ;  /* 0x0000001f05037819 */ /* 0x000fce00000006ff */
.L_x_160:
        /* <DEDUP_REMOVED lines=11> */
.L_x_161:
        /* <DEDUP_REMOVED lines=11> */
.L_x_162:
        /* <DEDUP_REMOVED lines=11> */
.L_x_163:
        /* <DEDUP_REMOVED lines=11> */
.L_x_164:
        /* <DEDUP_REMOVED lines=11> */
.L_x_165:
        /* <DEDUP_REMOVED lines=11> */
.L_x_166:
        /* <DEDUP_REMOVED lines=11> */
.L_x_167:
        /* <DEDUP_REMOVED lines=11> */
.L_x_168:
        /* <DEDUP_REMOVED lines=11> */
.L_x_169:
        /* <DEDUP_REMOVED lines=11> */
.L_x_170:
        /* <DEDUP_REMOVED lines=11> */
.L_x_171:
        /* <DEDUP_REMOVED lines=11> */
.L_x_172:
        /* <DEDUP_REMOVED lines=11> */
.L_x_173:
        /* <DEDUP_REMOVED lines=11> */
.L_x_174:
        /* <DEDUP_REMOVED lines=11> */
.L_x_175:
        /* <DEDUP_REMOVED lines=11> */
.L_x_176:
[----:B0-----:R0:W1:Y:S02]  /*74e0*/  SYNCS.PHASECHK.TRANS64.TRYWAIT P0, [R7+URZ], R0 ;  /* 0x00000000070075a7 */ /* 0x001064000800017f */
[----:B-1----:R-:W-:Y:S05]  /*74f0*/  @!P0 NANOSLEEP.SYNCS 0x989680 ;  /* 0x009896800000895d */ /* 0x002fea0003900000 */
[----:B------:R-:W1:Y:S02]  /*7500*/  @!P0 SYNCS.PHASECHK.TRANS64 P0, [R7+URZ], R0 ;  /* 0x00000000070085a7 */ /* 0x000e64000800007f */
[----:B-1----:R-:W-:Y:S05]  /*7510*/  @P0 EXIT ;  /* 0x000000000000094d */ /* 0x002fea0003800000 */
[----:B------:R-:W-:Y:S05]  /*7520*/  BRA `(.L_x_176) ;  /* 0xfffffffc00ec7947 */ /* 0x000fea000383ffff */
.L_x_177:
[----:B------:R-:W-:-:S00]  /*7530*/  BRA `(.L_x_177) ;  /* 0xfffffffc00fc7947 */ /* 0x000fc0000383ffff */
[----:B------:R-:W-:-:S00]  /*7540*/  NOP ;  /* 0x0000000000007918 */ /* 0x000fc00000000000 */
        /* <DEDUP_REMOVED lines=11> */
.L_x_178:


//--------------------- .nv.shared._ZN7cutlass13device_kernelINS_4conv6kernel13ConvUniversalINS1_16ConvProblemShapeILNS1_8OperatorE2ELi2EEENS1_10collective14CollectiveConvINS1_46MainloopSm90TmaGmmaWarpSpecializedImplicitGemmILS5_2ELi18ELi2EN4cute5tupleIJNSA_1CILi2EEENSC_ILi1EEESE_EEENS1_36KernelImplicitTmaWarpSpecializedSm90ELi1EEENSB_IJNSC_ILi64EEENSB_IJNSC_ILi128EEEEEENSB_IJNSC_ILi32EEEEEEEEENS_6half_tESO_NSA_8TiledMMAINSA_8MMA_AtomIJNSA_4SM904GMMA26MMA_64x128x16_F32F16F16_SSILNSS_5MajorE1ELSU_1ELNSS_7ScaleInE1ELSV_1EEEEEENSA_6LayoutINSB_IJSE_SE_SE_EEENSB_IJNSC_ILi0EEES10_S10_EEEEENSB_IJNSA_10UnderscoreES13_S13_EEEEENS7_6detail26Sm90ImplicitGemmTileTraitsINSA_13SM90_TMA_LOADENSA_14ComposedLayoutINSA_7SwizzleILi3ELi4ELi3EEENSA_18smem_ptr_flag_bitsILi16EEENSY_INSB_IJNSB_IJSI_SE_EEENSB_IJNSC_ILi8EEENSC_ILi4EEEEEENSB_IJSE_NSC_ILi18EEEEEEEEENSB_IJNSB_IJSE_S10_EEENSB_IJSI_NSC_ILi512EEEEEENSB_IJS10_NSC_ILi2048EEEEEEEEEEEEEvEENS17_INSA_30SM90_TMA_LOAD_IM2COL_MULTICASTENS19_IS1B_S1D_NSY_INSB_IJNSB_IJSI_SD_EEES1H_S1J_EEENSB_IJNSB_IJSE_S1O_EEES1N_NSB_IJS10_NSC_ILi4096EEEEEEEEEEEEEvEEEENS_8epilogue10collective6detail29Sm90TmaWarpSpecializedAdapterINS26_15DefaultEpilogueISO_NSB_IJlNSB_IJSE_llEEES10_EEES2B_NS25_6thread17LinearCombinationISO_Li1EffLNS2C_9ScaleType4KindE0ELNS_15FloatRoundStyleE2ESO_EENS_4gemm15EpilogueDefaultEEEEEvvEEEEvNT_6ParamsE --------------------------
	.section	.nv.shared._ZN7cutlass13device_kernelINS_4conv6kernel13ConvUniversalINS1_16ConvProblemShapeILNS1_8OperatorE2ELi2EEENS1_10collective14CollectiveConvINS1_46MainloopSm90TmaGmmaWarpSpecializedImplicitGemmILS5_2ELi18ELi2EN4cute5tupleIJNSA_1CILi2EEENSC_ILi1EEESE_EEENS1_36KernelImplicitTmaWarpSpecializedSm90ELi1EEENSB_IJNSC_ILi64EEENSB_IJNSC_ILi128EEEEEENSB_IJNSC_ILi32EEEEEEEEENS_6half_tESO_NSA_8TiledMMAINSA_8MMA_AtomIJNSA_4SM904GMMA26MMA_64x128x16_F32F16F16_SSILNSS_5MajorE1ELSU_1ELNSS_7ScaleInE1ELSV_1EEEEEENSA_6LayoutINSB_IJSE_SE_SE_EEENSB_IJNSC_ILi0EEES10_S10_EEEEENSB_IJNSA_10UnderscoreES13_S13_EEEEENS7_6detail26Sm90ImplicitGemmTileTraitsINSA_13SM90_TMA_LOADENSA_14ComposedLayoutINSA_7SwizzleILi3ELi4ELi3EEENSA_18smem_ptr_flag_bitsILi16EEENSY_INSB_IJNSB_IJSI_SE_EEENSB_IJNSC_ILi8EEENSC_ILi4EEEEEENSB_IJSE_NSC_ILi18EEEEEEEEENSB_IJNSB_IJSE_S10_EEENSB_IJSI_NSC_ILi512EEEEEENSB_IJS10_NSC_ILi2048EEEEEEEEEEEEEvEENS17_INSA_30SM90_TMA_LOAD_IM2COL_MULTICASTENS19_IS1B_S1D_NSY_INSB_IJNSB_IJSI_SD_EEES1H_S1J_EEENSB_IJNSB_IJSE_S1O_EEES1N_NSB_IJS10_NSC_ILi4096EEEEEEEEEEEEEvEEEENS_8epilogue10collective6detail29Sm90TmaWarpSpecializedAdapterINS26_15DefaultEpilogueISO_NSB_IJlNSB_IJSE_llEEES10_EEES2B_NS25_6thread17LinearCombinationISO_Li1EffLNS2C_9ScaleType4KindE0ELNS_15FloatRoundStyleE2ESO_EENS_4gemm15EpilogueDefaultEEEEEvvEEEEvNT_6ParamsE,"aw",@nobits
	.sectionflags	@""
	.align	16
	.zero		1024


//--------------------- .nv.shared.reserved.0     --------------------------
	.section	.nv.shared.reserved.0,"aw",@nobits
	.weak		__nv_reservedSMEM_offset_0_alias
	.size		__nv_reservedSMEM_offset_0_alias, 0, 0
	.other		__nv_reservedSMEM_offset_0_alias,@"STO_CUDA_RESERVED_SHARED STV_DEFAULT"
__nv_reservedSMEM_offset_0_alias:
	.zero		0


//--------------------- .nv.global                --------------------------
	.section	.nv.global,"aw",@nobits
.nv.global:
	.type		_ZN39_INTERNAL_1c4c9e80_4_k_cu_df508864_35674cute1_E,@object
	.size		_ZN39_INTERNAL_1c4c9e80_4_k_cu_df508864_35674cute1_E,(_ZN39_INTERNAL_1c4c9e80_4_k_cu_df508864_35674cuda3std3__45__cpo6cbeginE - _ZN39_INTERNAL_1c4c9e80_4_k_cu_df508864_35674cute1_E)
_ZN39_INTERNAL_1c4c9e80_4_k_cu_df508864_35674cute1_E:
	.zero		1
	.type		_ZN39_INTERNAL_1c4c9e80_4_k_cu_df508864_35674cuda3std3__45__cpo6cbeginE,@object
	.size		_ZN39_INTERNAL_1c4c9e80_4_k_cu_df508864_35674cuda3std3__45__cpo6cbeginE,(_ZN39_INTERNAL_1c4c9e80_4_k_cu_df508864_35674cuda3std3__48in_placeE - _ZN39_INTERNAL_1c4c9e80_4_k_cu_df508864_35674cuda3std3__45__cpo6cbeginE)
_ZN39_INTERNAL_1c4c9e80_4_k_cu_df508864_35674cuda3std3__45__cpo6cbeginE:
	.zero		1
	.type		_ZN39_INTERNAL_1c4c9e80_4_k_cu_df508864_35674cuda3std3__48in_placeE,@object
	.size		_ZN39_INTERNAL_1c4c9e80_4_k_cu_df508864_35674cuda3std3__48in_placeE,(_ZN39_INTERNAL_1c4c9e80_4_k_cu_df508864_35674cuda3std6ranges3__45__cpo9iter_moveE - _ZN39_INTERNAL_1c4c9e80_4_k_cu_df508864_35674cuda3std3__48in_placeE)
_ZN39_INTERNAL_1c4c9e80_4_k_cu_df508864_35674cuda3std3__48in_placeE:
	.zero		1
	.type		_ZN39_INTERNAL_1c4c9e80_4_k_cu_df508864_35674cuda3std6ranges3__45__cpo9iter_moveE,@object
	.size		_ZN39_INTERNAL_1c4c9e80_4_k_cu_df508864_35674cuda3std6ranges3__45__cpo9iter_moveE,(_ZN39_INTERNAL_1c4c9e80_4_k_cu_df508864_35674cuda3std3__45__cpo5beginE - _ZN39_INTERNAL_1c4c9e80_4_k_cu_df508864_35674cuda3std6ranges3__45__cpo9iter_moveE)
_ZN39_INTERNAL_1c4c9e80_4_k_cu_df508864_35674cuda3std6ranges3__45__cpo9iter_moveE:
	.zero		1
	.type		_ZN39_INTERNAL_1c4c9e80_4_k_cu_df508864_35674cuda3std3__45__cpo5beginE,@object
	.size		_ZN39_INTERNAL_1c4c9e80_4_k_cu_df508864_35674cuda3std3__45__cpo5beginE,(_ZN39_INTERNAL_1c4c9e80_4_k_cu_df508864_35674cuda3std3__441_GLOBAL__N__1c4c9e80_4_k_cu_df508864_35676ignoreE - _ZN39_INTERNAL_1c4c9e80_4_k_cu_df508864_35674cuda3std3__45__cpo5beginE)
_ZN39_INTERNAL_1c4c9e80_4_k_cu_df508864_35674cuda3std3__45__cpo5beginE:
	.zero		1
	.type		_ZN39_INTERNAL_1c4c9e80_4_k_cu_df508864_35674cuda3std3__441_GLOBAL__N__1c4c9e80_4_k_cu_df508864_35676ignoreE,@object
	.size		_ZN39_INTERNAL_1c4c9e80_4_k_cu_df508864_35674cuda3std3__441_GLOBAL__N__1c4c9e80_4_k_cu_df508864_35676ignoreE,(_ZN39_INTERNAL_1c4c9e80_4_k_cu_df508864_35674cute7productE - _ZN39_INTERNAL_1c4c9e80_4_k_cu_df508864_35674cuda3std3__441_GLOBAL__N__1c4c9e80_4_k_cu_df508864_35676ignoreE)
_ZN39_INTERNAL_1c4c9e80_4_k_cu_df508864_35674cuda3std3__441_GLOBAL__N__1c4c9e80_4_k_cu_df508864_35676ignoreE:
	.zero		1
	.type		_ZN39_INTERNAL_1c4c9e80_4_k_cu_df508864_35674cute7productE,@object
	.size		_ZN39_INTERNAL_1c4c9e80_4_k_cu_df508864_35674cute7productE,(_ZN39_INTERNAL_1c4c9e80_4_k_cu_df508864_35674cuda3std3__45__cpo3endE - _ZN39_INTERNAL_1c4c9e80_4_k_cu_df508864_35674cute7productE)
_ZN39_INTERNAL_1c4c9e80_4_k_cu_df508864_35674cute7productE:
	.zero		1
	.type		_ZN39_INTERNAL_1c4c9e80_4_k_cu_df508864_35674cuda3std3__45__cpo3endE,@object
	.size		_ZN39_INTERNAL_1c4c9e80_4_k_cu_df508864_35674cuda3std3__45__cpo3endE,(_ZN39_INTERNAL_1c4c9e80_4_k_cu_df508864_35674cuda3std3__419piecewise_constructE - _ZN39_INTERNAL_1c4c9e80_4_k_cu_df508864_35674cuda3std3__45__cpo3endE)
_ZN39_INTERNAL_1c4c9e80_4_k_cu_df508864_35674cuda3std3__45__cpo3endE:
	.zero		1
	.type		_ZN39_INTERNAL_1c4c9e80_4_k_cu_df508864_35674cuda3std3__419piecewise_constructE,@object
	.size		_ZN39_INTERNAL_1c4c9e80_4_k_cu_df508864_35674cuda3std3__419piecewise_constructE,(_ZN39_INTERNAL_1c4c9e80_4_k_cu_df508864_35674cuda3std3__45__cpo4cendE - _ZN39_INTERNAL_1c4c9e80_4_k_cu_df508864_35674cuda3std3__419piecewise_constructE)
_ZN39_INTERNAL_1c4c9e80_4_k_cu_df508864_35674cuda3std3__419piecewise_constructE:
	.zero		1
	.type		_ZN39_INTERNAL_1c4c9e80_4_k_cu_df508864_35674cuda3std3__45__cpo4cendE,@object
	.size		_ZN39_INTERNAL_1c4c9e80_4_k_cu_df508864_35674cuda3std3__45__cpo4cendE,(_ZN39_INTERNAL_1c4c9e80_4_k_cu_df508864_35674cuda3std6ranges3__45__cpo4swapE - _ZN39_INTERNAL_1c4c9e80_4_k_cu_df508864_35674cuda3std3__45__cpo4cendE)
_ZN39_INTERNAL_1c4c9e80_4_k_cu_df508864_35674cuda3std3__45__cpo4cendE:
	.zero		1
	.type		_ZN39_INTERNAL_1c4c9e80_4_k_cu_df508864_35674cuda3std6ranges3__45__cpo4swapE,@object
	.size		_ZN39_INTERNAL_1c4c9e80_4_k_cu_df508864_35674cuda3std6ranges3__45__cpo4swapE,(.L_7 - _ZN39_INTERNAL_1c4c9e80_4_k_cu_df508864_35674cuda3std6ranges3__45__cpo4swapE)
_ZN39_INTERNAL_1c4c9e80_4_k_cu_df508864_35674cuda3std6ranges3__45__cpo4swapE:
	.zero		1
.L_7:


//--------------------- .nv.constant0._ZN7cutlass13device_kernelINS_4conv6kernel13ConvUniversalINS1_16ConvProblemShapeILNS1_8OperatorE2ELi2EEENS1_10collective14CollectiveConvINS1_46MainloopSm90TmaGmmaWarpSpecializedImplicitGemmILS5_2ELi18ELi2EN4cute5tupleIJNSA_1CILi2EEENSC_ILi1EEESE_EEENS1_36KernelImplicitTmaWarpSpecializedSm90ELi1EEENSB_IJNSC_ILi64EEENSB_IJNSC_ILi128EEEEEENSB_IJNSC_ILi32EEEEEEEEENS_6half_tESO_NSA_8TiledMMAINSA_8MMA_AtomIJNSA_4SM904GMMA26MMA_64x128x16_F32F16F16_SSILNSS_5MajorE1ELSU_1ELNSS_7ScaleInE1ELSV_1EEEEEENSA_6LayoutINSB_IJSE_SE_SE_EEENSB_IJNSC_ILi0EEES10_S10_EEEEENSB_IJNSA_10UnderscoreES13_S13_EEEEENS7_6detail26Sm90ImplicitGemmTileTraitsINSA_13SM90_TMA_LOADENSA_14ComposedLayoutINSA_7SwizzleILi3ELi4ELi3EEENSA_18smem_ptr_flag_bitsILi16EEENSY_INSB_IJNSB_IJSI_SE_EEENSB_IJNSC_ILi8EEENSC_ILi4EEEEEENSB_IJSE_NSC_ILi18EEEEEEEEENSB_IJNSB_IJSE_S10_EEENSB_IJSI_NSC_ILi512EEEEEENSB_IJS10_NSC_ILi2048EEEEEEEEEEEEEvEENS17_INSA_30SM90_TMA_LOAD_IM2COL_MULTICASTENS19_IS1B_S1D_NSY_INSB_IJNSB_IJSI_SD_EEES1H_S1J_EEENSB_IJNSB_IJSE_S1O_EEES1N_NSB_IJS10_NSC_ILi4096EEEEEEEEEEEEEvEEEENS_8epilogue10collective6detail29Sm90TmaWarpSpecializedAdapterINS26_15DefaultEpilogueISO_NSB_IJlNSB_IJSE_llEEES10_EEES2B_NS25_6thread17LinearCombinationISO_Li1EffLNS2C_9ScaleType4KindE0ELNS_15FloatRoundStyleE2ESO_EENS_4gemm15EpilogueDefaultEEEEEvvEEEEvNT_6ParamsE --------------------------
	.section	.nv.constant0._ZN7cutlass13device_kernelINS_4conv6kernel13ConvUniversalINS1_16ConvProblemShapeILNS1_8OperatorE2ELi2EEENS1_10collective14CollectiveConvINS1_46MainloopSm90TmaGmmaWarpSpecializedImplicitGemmILS5_2ELi18ELi2EN4cute5tupleIJNSA_1CILi2EEENSC_ILi1EEESE_EEENS1_36KernelImplicitTmaWarpSpecializedSm90ELi1EEENSB_IJNSC_ILi64EEENSB_IJNSC_ILi128EEEEEENSB_IJNSC_ILi32EEEEEEEEENS_6half_tESO_NSA_8TiledMMAINSA_8MMA_AtomIJNSA_4SM904GMMA26MMA_64x128x16_F32F16F16_SSILNSS_5MajorE1ELSU_1ELNSS_7ScaleInE1ELSV_1EEEEEENSA_6LayoutINSB_IJSE_SE_SE_EEENSB_IJNSC_ILi0EEES10_S10_EEEEENSB_IJNSA_10UnderscoreES13_S13_EEEEENS7_6detail26Sm90ImplicitGemmTileTraitsINSA_13SM90_TMA_LOADENSA_14ComposedLayoutINSA_7SwizzleILi3ELi4ELi3EEENSA_18smem_ptr_flag_bitsILi16EEENSY_INSB_IJNSB_IJSI_SE_EEENSB_IJNSC_ILi8EEENSC_ILi4EEEEEENSB_IJSE_NSC_ILi18EEEEEEEEENSB_IJNSB_IJSE_S10_EEENSB_IJSI_NSC_ILi512EEEEEENSB_IJS10_NSC_ILi2048EEEEEEEEEEEEEvEENS17_INSA_30SM90_TMA_LOAD_IM2COL_MULTICASTENS19_IS1B_S1D_NSY_INSB_IJNSB_IJSI_SD_EEES1H_S1J_EEENSB_IJNSB_IJSE_S1O_EEES1N_NSB_IJS10_NSC_ILi4096EEEEEEEEEEEEEvEEEENS_8epilogue10collective6detail29Sm90TmaWarpSpecializedAdapterINS26_15DefaultEpilogueISO_NSB_IJlNSB_IJSE_llEEES10_EEES2B_NS25_6thread17LinearCombinationISO_Li1EffLNS2C_9ScaleType4KindE0ELNS_15FloatRoundStyleE2ESO_EENS_4gemm15EpilogueDefaultEEEEEvvEEEEvNT_6ParamsE,"a",@progbits
	.sectionflags	@""
	.align	4
.nv.constant0._ZN7cutlass13device_kernelINS_4conv6kernel13ConvUniversalINS1_16ConvProblemShapeILNS1_8OperatorE2ELi2EEENS1_10collective14CollectiveConvINS1_46MainloopSm90TmaGmmaWarpSpecializedImplicitGemmILS5_2ELi18ELi2EN4cute5tupleIJNSA_1CILi2EEENSC_ILi1EEESE_EEENS1_36KernelImplicitTmaWarpSpecializedSm90ELi1EEENSB_IJNSC_ILi64EEENSB_IJNSC_ILi128EEEEEENSB_IJNSC_ILi32EEEEEEEEENS_6half_tESO_NSA_8TiledMMAINSA_8MMA_AtomIJNSA_4SM904GMMA26MMA_64x128x16_F32F16F16_SSILNSS_5MajorE1ELSU_1ELNSS_7ScaleInE1ELSV_1EEEEEENSA_6LayoutINSB_IJSE_SE_SE_EEENSB_IJNSC_ILi0EEES10_S10_EEEEENSB_IJNSA_10UnderscoreES13_S13_EEEEENS7_6detail26Sm90ImplicitGemmTileTraitsINSA_13SM90_TMA_LOADENSA_14ComposedLayoutINSA_7SwizzleILi3ELi4ELi3EEENSA_18smem_ptr_flag_bitsILi16EEENSY_INSB_IJNSB_IJSI_SE_EEENSB_IJNSC_ILi8EEENSC_ILi4EEEEEENSB_IJSE_NSC_ILi18EEEEEEEEENSB_IJNSB_IJSE_S10_EEENSB_IJSI_NSC_ILi512EEEEEENSB_IJS10_NSC_ILi2048EEEEEEEEEEEEEvEENS17_INSA_30SM90_TMA_LOAD_IM2COL_MULTICASTENS19_IS1B_S1D_NSY_INSB_IJNSB_IJSI_SD_EEES1H_S1J_EEENSB_IJNSB_IJSE_S1O_EEES1N_NSB_IJS10_NSC_ILi4096EEEEEEEEEEEEEvEEEENS_8epilogue10collective6detail29Sm90TmaWarpSpecializedAdapterINS26_15DefaultEpilogueISO_NSB_IJlNSB_IJSE_llEEES10_EEES2B_NS25_6thread17LinearCombinationISO_Li1EffLNS2C_9ScaleType4KindE0ELNS_15FloatRoundStyleE2ESO_EENS_4gemm15EpilogueDefaultEEEEEvvEEEEvNT_6ParamsE:
	.zero		1536


//--------------------- SYMBOLS --------------------------

	.type		.nv.reservedSmem.offset0,@object
	.size		.nv.reservedSmem.offset0,0x4
